//
// Generated by NVIDIA NVVM Compiler
//
// Compiler Build ID: CL-36424714
// Cuda compilation tools, release 13.0, V13.0.88
// Based on NVVM 20.0.0
//

.version 9.0
.target sm_100
.address_size 64

	// .globl	_Z12MergeSortGPUPiS_ii
.extern .shared .align 16 .b8 sharedArr[];

.visible .entry _Z12MergeSortGPUPiS_ii(
	.param .u64 .ptr .align 1 _Z12MergeSortGPUPiS_ii_param_0,
	.param .u64 .ptr .align 1 _Z12MergeSortGPUPiS_ii_param_1,
	.param .u32 _Z12MergeSortGPUPiS_ii_param_2,
	.param .u32 _Z12MergeSortGPUPiS_ii_param_3
)
{
	.reg .pred 	%p<23>;
	.reg .b32 	%r<125>;
	.reg .b64 	%rd<39>;

	ld.param.u64 	%rd9, [_Z12MergeSortGPUPiS_ii_param_0];
	ld.param.u64 	%rd10, [_Z12MergeSortGPUPiS_ii_param_1];
	ld.param.u32 	%r61, [_Z12MergeSortGPUPiS_ii_param_2];
	ld.param.u32 	%r60, [_Z12MergeSortGPUPiS_ii_param_3];
	cvta.to.global.u64 	%rd1, %rd9;
	cvta.to.global.u64 	%rd2, %rd10;
	mov.u32 	%r62, %tid.x;
	mov.u32 	%r63, %ntid.x;
	mov.u32 	%r64, %ctaid.x;
	mad.lo.s32 	%r65, %r63, %r64, %r62;
	mul.lo.s32 	%r1, %r60, %r65;
	shr.u32 	%r66, %r60, 31;
	add.s32 	%r67, %r60, %r66;
	shr.s32 	%r2, %r67, 1;
	add.s32 	%r3, %r1, %r2;
	add.s32 	%r4, %r1, %r60;
	max.s32 	%r68, %r1, %r3;
	setp.ge.s32 	%p1, %r68, %r61;
	@%p1 bra 	$L__BB0_23;
	setp.lt.s32 	%p2, %r60, 2;
	mov.u32 	%r100, %r1;
	mov.u32 	%r101, %r3;
	mov.u32 	%r109, %r1;
	@%p2 bra 	$L__BB0_2;
	bra.uni 	$L__BB0_24;
$L__BB0_2:
	setp.ge.s32 	%p8, %r100, %r3;
	@%p8 bra 	$L__BB0_9;
	sub.s32 	%r77, %r3, %r100;
	and.b32  	%r8, %r77, 3;
	setp.eq.s32 	%p9, %r8, 0;
	mov.u32 	%r107, %r100;
	@%p9 bra 	$L__BB0_6;
	neg.s32 	%r103, %r8;
	mov.u32 	%r107, %r100;
$L__BB0_5:
	.pragma "nounroll";
	mul.wide.s32 	%rd17, %r109, 4;
	add.s64 	%rd18, %rd2, %rd17;
	mul.wide.s32 	%rd19, %r107, 4;
	add.s64 	%rd20, %rd1, %rd19;
	add.s32 	%r107, %r107, 1;
	ld.global.u32 	%r78, [%rd20];
	add.s32 	%r109, %r109, 1;
	st.global.u32 	[%rd18], %r78;
	add.s32 	%r103, %r103, 1;
	setp.ne.s32 	%p10, %r103, 0;
	@%p10 bra 	$L__BB0_5;
$L__BB0_6:
	sub.s32 	%r79, %r100, %r3;
	setp.gt.u32 	%p11, %r79, -4;
	@%p11 bra 	$L__BB0_9;
	add.s64 	%rd3, %rd1, 8;
	sub.s32 	%r80, %r107, %r1;
	sub.s32 	%r115, %r80, %r2;
	add.s64 	%rd4, %rd2, 8;
$L__BB0_8:
	mul.wide.s32 	%rd21, %r107, 4;
	add.s64 	%rd22, %rd3, %rd21;
	mul.wide.s32 	%rd23, %r109, 4;
	add.s64 	%rd24, %rd4, %rd23;
	ld.global.u32 	%r81, [%rd22+-8];
	st.global.u32 	[%rd24+-8], %r81;
	ld.global.u32 	%r82, [%rd22+-4];
	st.global.u32 	[%rd24+-4], %r82;
	ld.global.u32 	%r83, [%rd22];
	st.global.u32 	[%rd24], %r83;
	add.s32 	%r107, %r107, 4;
	ld.global.u32 	%r84, [%rd22+4];
	add.s32 	%r109, %r109, 4;
	st.global.u32 	[%rd24+4], %r84;
	add.s32 	%r115, %r115, 4;
	setp.eq.s32 	%p12, %r115, 0;
	@%p12 bra 	$L__BB0_9;
	bra.uni 	$L__BB0_8;
$L__BB0_9:
	setp.ge.s32 	%p13, %r101, %r4;
	@%p13 bra 	$L__BB0_16;
	sub.s32 	%r85, %r4, %r101;
	and.b32  	%r27, %r85, 3;
	setp.eq.s32 	%p14, %r27, 0;
	mov.u32 	%r114, %r101;
	@%p14 bra 	$L__BB0_13;
	neg.s32 	%r110, %r27;
	mov.u32 	%r114, %r101;
$L__BB0_12:
	.pragma "nounroll";
	mul.wide.s32 	%rd25, %r109, 4;
	add.s64 	%rd26, %rd2, %rd25;
	mul.wide.s32 	%rd27, %r114, 4;
	add.s64 	%rd28, %rd1, %rd27;
	add.s32 	%r114, %r114, 1;
	ld.global.u32 	%r86, [%rd28];
	add.s32 	%r109, %r109, 1;
	st.global.u32 	[%rd26], %r86;
	add.s32 	%r110, %r110, 1;
	setp.ne.s32 	%p15, %r110, 0;
	@%p15 bra 	$L__BB0_12;
$L__BB0_13:
	sub.s32 	%r87, %r101, %r4;
	setp.gt.u32 	%p16, %r87, -4;
	@%p16 bra 	$L__BB0_16;
	add.s64 	%rd5, %rd1, 8;
	sub.s32 	%r121, %r114, %r4;
	add.s64 	%rd6, %rd2, 8;
$L__BB0_15:
	mul.wide.s32 	%rd29, %r114, 4;
	add.s64 	%rd30, %rd5, %rd29;
	mul.wide.s32 	%rd31, %r109, 4;
	add.s64 	%rd32, %rd6, %rd31;
	ld.global.u32 	%r88, [%rd30+-8];
	st.global.u32 	[%rd32+-8], %r88;
	ld.global.u32 	%r89, [%rd30+-4];
	st.global.u32 	[%rd32+-4], %r89;
	ld.global.u32 	%r90, [%rd30];
	st.global.u32 	[%rd32], %r90;
	add.s32 	%r114, %r114, 4;
	ld.global.u32 	%r91, [%rd30+4];
	add.s32 	%r109, %r109, 4;
	st.global.u32 	[%rd32+4], %r91;
	add.s32 	%r121, %r121, 4;
	setp.eq.s32 	%p17, %r121, 0;
	@%p17 bra 	$L__BB0_16;
	bra.uni 	$L__BB0_15;
$L__BB0_16:
	setp.lt.s32 	%p18, %r60, 1;
	@%p18 bra 	$L__BB0_23;
	add.s32 	%r92, %r1, 1;
	max.s32 	%r44, %r4, %r92;
	sub.s32 	%r93, %r44, %r1;
	and.b32  	%r45, %r93, 3;
	setp.eq.s32 	%p19, %r45, 0;
	mov.u32 	%r120, %r1;
	@%p19 bra 	$L__BB0_20;
	neg.s32 	%r118, %r45;
	mov.u32 	%r120, %r1;
$L__BB0_19:
	.pragma "nounroll";
	mul.wide.s32 	%rd33, %r120, 4;
	add.s64 	%rd34, %rd1, %rd33;
	add.s64 	%rd35, %rd2, %rd33;
	ld.global.u32 	%r94, [%rd35];
	st.global.u32 	[%rd34], %r94;
	add.s32 	%r120, %r120, 1;
	add.s32 	%r118, %r118, 1;
	setp.ne.s32 	%p20, %r118, 0;
	@%p20 bra 	$L__BB0_19;
$L__BB0_20:
	sub.s32 	%r95, %r1, %r44;
	setp.gt.u32 	%p21, %r95, -4;
	@%p21 bra 	$L__BB0_23;
	add.s64 	%rd7, %rd2, 8;
	add.s64 	%rd8, %rd1, 8;
$L__BB0_22:
	mul.wide.s32 	%rd36, %r120, 4;
	add.s64 	%rd37, %rd7, %rd36;
	add.s64 	%rd38, %rd8, %rd36;
	ld.global.u32 	%r96, [%rd37+-8];
	st.global.u32 	[%rd38+-8], %r96;
	ld.global.u32 	%r97, [%rd37+-4];
	st.global.u32 	[%rd38+-4], %r97;
	ld.global.u32 	%r98, [%rd37];
	st.global.u32 	[%rd38], %r98;
	ld.global.u32 	%r99, [%rd37+4];
	st.global.u32 	[%rd38+4], %r99;
	add.s32 	%r120, %r120, 4;
	setp.lt.s32 	%p22, %r120, %r4;
	@%p22 bra 	$L__BB0_22;
$L__BB0_23:
	ret;
$L__BB0_24:
	mul.wide.s32 	%rd11, %r100, 4;
	add.s64 	%rd12, %rd1, %rd11;
	ld.global.u32 	%r69, [%rd12];
	mul.wide.s32 	%rd13, %r101, 4;
	add.s64 	%rd14, %rd1, %rd13;
	ld.global.u32 	%r71, [%rd14];
	setp.gt.s32 	%p3, %r69, %r71;
	setp.le.s32 	%p4, %r69, %r71;
	selp.u32 	%r73, 1, 0, %p4;
	add.s32 	%r100, %r100, %r73;
	selp.u32 	%r74, 1, 0, %p3;
	add.s32 	%r101, %r101, %r74;
	min.s32 	%r75, %r69, %r71;
	mul.wide.s32 	%rd15, %r109, 4;
	add.s64 	%rd16, %rd2, %rd15;
	st.global.u32 	[%rd16], %r75;
	add.s32 	%r109, %r109, 1;
	setp.lt.s32 	%p5, %r100, %r3;
	setp.lt.s32 	%p6, %r101, %r4;
	and.pred  	%p7, %p5, %p6;
	@%p7 bra 	$L__BB0_24;
	bra.uni 	$L__BB0_2;

}
	// .globl	_Z21sharedMemoryMergeSortPiS_i
.visible .entry _Z21sharedMemoryMergeSortPiS_i(
	.param .u64 .ptr .align 1 _Z21sharedMemoryMergeSortPiS_i_param_0,
	.param .u64 .ptr .align 1 _Z21sharedMemoryMergeSortPiS_i_param_1,
	.param .u32 _Z21sharedMemoryMergeSortPiS_i_param_2
)
{
	.reg .pred 	%p<49>;
	.reg .b32 	%r<227>;
	.reg .b64 	%rd<23>;

	ld.param.u64 	%rd9, [_Z21sharedMemoryMergeSortPiS_i_param_0];
	ld.param.u64 	%rd10, [_Z21sharedMemoryMergeSortPiS_i_param_1];
	ld.param.u32 	%r80, [_Z21sharedMemoryMergeSortPiS_i_param_2];
	cvta.to.global.u64 	%rd1, %rd10;
	cvta.to.global.u64 	%rd11, %rd9;
	mov.u32 	%r1, %tid.x;
	mov.u32 	%r81, %ctaid.x;
	mov.u32 	%r2, %ntid.x;
	mad.lo.s32 	%r3, %r81, %r2, %r1;
	setp.ge.s32 	%p1, %r3, %r80;
	mul.wide.s32 	%rd12, %r3, 4;
	add.s64 	%rd2, %rd11, %rd12;
	@%p1 bra 	$L__BB1_2;
	ld.global.u32 	%r82, [%rd2];
	shl.b32 	%r83, %r1, 2;
	mov.u32 	%r84, sharedArr;
	add.s32 	%r85, %r84, %r83;
	st.shared.u32 	[%r85], %r82;
$L__BB1_2:
	bar.sync 	0;
	setp.lt.u32 	%p2, %r2, 2;
	@%p2 bra 	$L__BB1_5;
	shl.b32 	%r4, %r1, 1;
	add.s64 	%rd3, %rd1, 8;
	mov.b32 	%r198, 1;
$L__BB1_4:
	mov.u32 	%r8, %r198;
	mul.lo.s32 	%r213, %r4, %r8;
	add.s32 	%r10, %r213, %r8;
	shl.b32 	%r198, %r8, 1;
	add.s32 	%r87, %r10, %r8;
	min.u32 	%r12, %r87, %r2;
	setp.ge.u32 	%p3, %r10, %r2;
	@%p3 bra 	$L__BB1_36;
	bra.uni 	$L__BB1_19;
$L__BB1_5:
	and.b32  	%r5, %r2, 7;
	setp.lt.u32 	%p25, %r2, 8;
	mov.b32 	%r218, 0;
	mov.u32 	%r226, %r218;
	@%p25 bra 	$L__BB1_8;
	and.b32  	%r218, %r2, 2040;
	mov.u32 	%r137, sharedArr;
	add.s32 	%r214, %r137, 16;
	and.b32  	%r138, %r2, -8;
	neg.s32 	%r215, %r138;
	mov.b32 	%r226, 0;
$L__BB1_7:
	.pragma "nounroll";
	ld.shared.v4.u32 	{%r139, %r140, %r141, %r142}, [%r214+-16];
	setp.gt.s32 	%p26, %r139, 0;
	selp.u32 	%r143, 1, 0, %p26;
	add.s32 	%r144, %r226, %r143;
	setp.gt.s32 	%p27, %r140, 0;
	selp.u32 	%r145, 1, 0, %p27;
	add.s32 	%r146, %r144, %r145;
	setp.gt.s32 	%p28, %r141, 0;
	selp.u32 	%r147, 1, 0, %p28;
	add.s32 	%r148, %r146, %r147;
	setp.gt.s32 	%p29, %r142, 0;
	selp.u32 	%r149, 1, 0, %p29;
	add.s32 	%r150, %r148, %r149;
	ld.shared.v4.u32 	{%r151, %r152, %r153, %r154}, [%r214];
	setp.gt.s32 	%p30, %r151, 0;
	selp.u32 	%r155, 1, 0, %p30;
	add.s32 	%r156, %r150, %r155;
	setp.gt.s32 	%p31, %r152, 0;
	selp.u32 	%r157, 1, 0, %p31;
	add.s32 	%r158, %r156, %r157;
	setp.gt.s32 	%p32, %r153, 0;
	selp.u32 	%r159, 1, 0, %p32;
	add.s32 	%r160, %r158, %r159;
	setp.gt.s32 	%p33, %r154, 0;
	selp.u32 	%r161, 1, 0, %p33;
	add.s32 	%r226, %r160, %r161;
	add.s32 	%r215, %r215, 8;
	add.s32 	%r214, %r214, 32;
	setp.ne.s32 	%p34, %r215, 0;
	@%p34 bra 	$L__BB1_7;
$L__BB1_8:
	setp.eq.s32 	%p35, %r5, 0;
	@%p35 bra 	$L__BB1_16;
	and.b32  	%r67, %r2, 3;
	setp.lt.u32 	%p36, %r5, 4;
	@%p36 bra 	$L__BB1_11;
	shl.b32 	%r163, %r218, 2;
	mov.u32 	%r164, sharedArr;
	add.s32 	%r165, %r164, %r163;
	ld.shared.u32 	%r166, [%r165];
	setp.gt.s32 	%p37, %r166, 0;
	selp.u32 	%r167, 1, 0, %p37;
	add.s32 	%r168, %r226, %r167;
	ld.shared.u32 	%r169, [%r165+4];
	setp.gt.s32 	%p38, %r169, 0;
	selp.u32 	%r170, 1, 0, %p38;
	add.s32 	%r171, %r168, %r170;
	ld.shared.u32 	%r172, [%r165+8];
	setp.gt.s32 	%p39, %r172, 0;
	selp.u32 	%r173, 1, 0, %p39;
	add.s32 	%r174, %r171, %r173;
	ld.shared.u32 	%r175, [%r165+12];
	setp.gt.s32 	%p40, %r175, 0;
	selp.u32 	%r176, 1, 0, %p40;
	add.s32 	%r226, %r174, %r176;
	add.s32 	%r218, %r218, 4;
$L__BB1_11:
	setp.eq.s32 	%p41, %r67, 0;
	@%p41 bra 	$L__BB1_16;
	setp.eq.s32 	%p42, %r67, 1;
	@%p42 bra 	$L__BB1_14;
	shl.b32 	%r178, %r218, 2;
	mov.u32 	%r179, sharedArr;
	add.s32 	%r180, %r179, %r178;
	ld.shared.u32 	%r181, [%r180];
	setp.gt.s32 	%p43, %r181, 0;
	selp.u32 	%r182, 1, 0, %p43;
	add.s32 	%r183, %r226, %r182;
	ld.shared.u32 	%r184, [%r180+4];
	setp.gt.s32 	%p44, %r184, 0;
	selp.u32 	%r185, 1, 0, %p44;
	add.s32 	%r226, %r183, %r185;
	add.s32 	%r218, %r218, 2;
$L__BB1_14:
	and.b32  	%r186, %r2, 1;
	setp.eq.b32 	%p45, %r186, 1;
	not.pred 	%p46, %p45;
	@%p46 bra 	$L__BB1_16;
	shl.b32 	%r187, %r218, 2;
	mov.u32 	%r188, sharedArr;
	add.s32 	%r189, %r188, %r187;
	ld.shared.u32 	%r190, [%r189];
	setp.gt.s32 	%p47, %r190, 0;
	selp.u32 	%r191, 1, 0, %p47;
	add.s32 	%r226, %r226, %r191;
$L__BB1_16:
	setp.ge.s32 	%p48, %r3, %r80;
	@%p48 bra 	$L__BB1_18;
	add.s32 	%r192, %r1, %r2;
	sub.s32 	%r193, %r192, %r226;
	shl.b32 	%r194, %r193, 2;
	mov.u32 	%r195, sharedArr;
	add.s32 	%r196, %r195, %r194;
	ld.shared.u32 	%r197, [%r196];
	st.global.u32 	[%rd2], %r197;
$L__BB1_18:
	ret;
$L__BB1_19:
	setp.ge.s32 	%p4, %r10, %r12;
	mov.u32 	%r199, %r213;
	mov.u32 	%r200, %r10;
	mov.u32 	%r201, %r213;
	@%p4 bra 	$L__BB1_20;
	bra.uni 	$L__BB1_38;
$L__BB1_20:
	setp.ge.s32 	%p10, %r199, %r10;
	mov.u32 	%r205, %r201;
	@%p10 bra 	$L__BB1_28;
	sub.s32 	%r101, %r10, %r199;
	and.b32  	%r16, %r101, 3;
	setp.eq.s32 	%p11, %r16, 0;
	mov.u32 	%r205, %r201;
	mov.u32 	%r203, %r199;
	@%p11 bra 	$L__BB1_25;
	add.s32 	%r203, %r199, 1;
	shl.b32 	%r102, %r199, 2;
	mov.u32 	%r103, sharedArr;
	add.s32 	%r18, %r103, %r102;
	ld.shared.u32 	%r104, [%r18];
	add.s32 	%r205, %r201, 1;
	mul.wide.u32 	%rd15, %r201, 4;
	add.s64 	%rd4, %rd1, %rd15;
	st.global.u32 	[%rd4], %r104;
	setp.eq.s32 	%p12, %r16, 1;
	@%p12 bra 	$L__BB1_25;
	add.s32 	%r203, %r199, 2;
	ld.shared.u32 	%r105, [%r18+4];
	add.s32 	%r205, %r201, 2;
	st.global.u32 	[%rd4+4], %r105;
	setp.eq.s32 	%p13, %r16, 2;
	@%p13 bra 	$L__BB1_25;
	add.s32 	%r203, %r199, 3;
	ld.shared.u32 	%r106, [%r18+8];
	add.s32 	%r205, %r201, 3;
	st.global.u32 	[%rd4+8], %r106;
$L__BB1_25:
	sub.s32 	%r107, %r199, %r10;
	setp.gt.u32 	%p14, %r107, -4;
	@%p14 bra 	$L__BB1_28;
	shl.b32 	%r108, %r203, 2;
	mov.u32 	%r109, sharedArr;
	add.s32 	%r110, %r109, %r108;
	add.s32 	%r209, %r110, 8;
	sub.s32 	%r208, %r203, %r10;
	mul.wide.u32 	%rd16, %r205, 4;
	add.s64 	%rd22, %rd3, %rd16;
$L__BB1_27:
	ld.shared.u32 	%r111, [%r209+-8];
	st.global.u32 	[%rd22+-8], %r111;
	ld.shared.u32 	%r112, [%r209+-4];
	st.global.u32 	[%rd22+-4], %r112;
	ld.shared.u32 	%r113, [%r209];
	st.global.u32 	[%rd22], %r113;
	ld.shared.u32 	%r114, [%r209+4];
	add.s32 	%r205, %r205, 4;
	st.global.u32 	[%rd22+4], %r114;
	add.s32 	%r209, %r209, 16;
	add.s32 	%r208, %r208, 4;
	add.s64 	%rd22, %rd22, 16;
	setp.eq.s32 	%p15, %r208, 0;
	@%p15 bra 	$L__BB1_28;
	bra.uni 	$L__BB1_27;
$L__BB1_28:
	setp.ge.s32 	%p16, %r200, %r12;
	@%p16 bra 	$L__BB1_34;
	sub.s32 	%r115, %r12, %r200;
	and.b32  	%r36, %r115, 3;
	setp.eq.s32 	%p17, %r36, 0;
	mov.u32 	%r206, %r205;
	mov.u32 	%r207, %r200;
	@%p17 bra 	$L__BB1_33;
	add.s32 	%r207, %r200, 1;
	shl.b32 	%r116, %r200, 2;
	mov.u32 	%r117, sharedArr;
	add.s32 	%r38, %r117, %r116;
	ld.shared.u32 	%r118, [%r38];
	add.s32 	%r206, %r205, 1;
	mul.wide.u32 	%rd17, %r205, 4;
	add.s64 	%rd6, %rd1, %rd17;
	st.global.u32 	[%rd6], %r118;
	setp.eq.s32 	%p18, %r36, 1;
	@%p18 bra 	$L__BB1_33;
	add.s32 	%r207, %r200, 2;
	ld.shared.u32 	%r119, [%r38+4];
	add.s32 	%r206, %r205, 2;
	st.global.u32 	[%rd6+4], %r119;
	setp.eq.s32 	%p19, %r36, 2;
	@%p19 bra 	$L__BB1_33;
	add.s32 	%r207, %r200, 3;
	ld.shared.u32 	%r120, [%r38+8];
	add.s32 	%r206, %r205, 3;
	st.global.u32 	[%rd6+8], %r120;
$L__BB1_33:
	sub.s32 	%r121, %r200, %r12;
	setp.gt.u32 	%p20, %r121, -4;
	@%p20 bra 	$L__BB1_34;
	bra.uni 	$L__BB1_37;
$L__BB1_34:
	setp.le.u32 	%p22, %r2, %r213;
	@%p22 bra 	$L__BB1_36;
$L__BB1_35:
	mul.wide.u32 	%rd20, %r213, 4;
	add.s64 	%rd21, %rd1, %rd20;
	ld.global.u32 	%r129, [%rd21];
	shl.b32 	%r130, %r213, 2;
	mov.u32 	%r131, sharedArr;
	add.s32 	%r132, %r131, %r130;
	st.shared.u32 	[%r132], %r129;
	add.s32 	%r213, %r213, 1;
	setp.lt.u32 	%p23, %r213, %r12;
	@%p23 bra 	$L__BB1_35;
$L__BB1_36:
	bar.sync 	0;
	setp.lt.u32 	%p24, %r198, %r2;
	@%p24 bra 	$L__BB1_4;
	bra.uni 	$L__BB1_5;
$L__BB1_37:
	shl.b32 	%r122, %r207, 2;
	mov.u32 	%r123, sharedArr;
	add.s32 	%r124, %r123, %r122;
	ld.shared.u32 	%r125, [%r124];
	mul.wide.u32 	%rd18, %r206, 4;
	add.s64 	%rd19, %rd1, %rd18;
	st.global.u32 	[%rd19], %r125;
	ld.shared.u32 	%r126, [%r124+4];
	st.global.u32 	[%rd19+4], %r126;
	ld.shared.u32 	%r127, [%r124+8];
	st.global.u32 	[%rd19+8], %r127;
	add.s32 	%r207, %r207, 4;
	ld.shared.u32 	%r128, [%r124+12];
	add.s32 	%r206, %r206, 4;
	st.global.u32 	[%rd19+12], %r128;
	setp.eq.s32 	%p21, %r207, %r12;
	@%p21 bra 	$L__BB1_34;
	bra.uni 	$L__BB1_37;
$L__BB1_38:
	shl.b32 	%r88, %r199, 2;
	mov.u32 	%r89, sharedArr;
	add.s32 	%r90, %r89, %r88;
	ld.shared.u32 	%r91, [%r90];
	shl.b32 	%r93, %r200, 2;
	add.s32 	%r94, %r89, %r93;
	ld.shared.u32 	%r95, [%r94];
	setp.gt.s32 	%p5, %r91, %r95;
	setp.le.s32 	%p6, %r91, %r95;
	selp.u32 	%r97, 1, 0, %p6;
	add.s32 	%r199, %r199, %r97;
	selp.u32 	%r98, 1, 0, %p5;
	add.s32 	%r200, %r200, %r98;
	min.s32 	%r99, %r91, %r95;
	mul.wide.u32 	%rd13, %r201, 4;
	add.s64 	%rd14, %rd1, %rd13;
	st.global.u32 	[%rd14], %r99;
	add.s32 	%r201, %r201, 1;
	setp.lt.s32 	%p7, %r199, %r10;
	setp.lt.s32 	%p8, %r200, %r12;
	and.pred  	%p9, %p7, %p8;
	@%p9 bra 	$L__BB1_38;
	bra.uni 	$L__BB1_20;

}


// ===== COMPILED SASS (sm_100) =====

	.target	sm_100

	.elftype	@"ET_EXEC"


//--------------------- .note.nv.tkinfo           --------------------------
	.section	.note.nv.tkinfo,"",@"SHT_NOTE"
	.sectionflags	@"SHF_NOTE_NV_TKINFO"
	.tkinfo
        /*0018*/ 	.word	0x00000002
        /*0030*/ 	.string	""
        /*0030*/ 	.string	"ptxas"
        /*0030*/ 	.string	"Cuda compilation tools, release 13.0, V13.0.88"
        /*0030*/ 	.string	"Build cuda_13.0.r13.0/compiler.36424714_0"
        /*0030*/ 	.string	"-arch sm_100 -m 64 "



//--------------------- .note.nv.cuinfo           --------------------------
	.section	.note.nv.cuinfo,"",@"SHT_NOTE"
	.sectionflags	@"SHF_NOTE_NV_CUINFO"
        /*0018*/ 	.short	0x0002
        /*001a*/ 	.short	0x0064
        /*001c*/ 	.short	0x0082
	.zero		2


//--------------------- .nv.info                  --------------------------
	.section	.nv.info,"",@"SHT_CUDA_INFO"
	.align	4


	//----- nvinfo : EIATTR_REGCOUNT
	.align		4
        /*0000*/ 	.byte	0x04, 0x2f
        /*0002*/ 	.short	(.L_1 - .L_0)
	.align		4
.L_0:
        /*0004*/ 	.word	index@(_Z12MergeSortGPUPiS_ii)
        /*0008*/ 	.word	0x0000001a


	//----- nvinfo : EIATTR_FRAME_SIZE
	.align		4
.L_1:
        /*000c*/ 	.byte	0x04, 0x11
        /*000e*/ 	.short	(.L_3 - .L_2)
	.align		4
.L_2:
        /*0010*/ 	.word	index@(_Z12MergeSortGPUPiS_ii)
        /*0014*/ 	.word	0x00000000


	//----- nvinfo : EIATTR_REGCOUNT
	.align		4
.L_3:
        /*0018*/ 	.byte	0x04, 0x2f
        /*001a*/ 	.short	(.L_5 - .L_4)
	.align		4
.L_4:
        /*001c*/ 	.word	index@(_Z21sharedMemoryMergeSortPiS_i)
        /*0020*/ 	.word	0x00000020


	//----- nvinfo : EIATTR_FRAME_SIZE
	.align		4
.L_5:
        /*0024*/ 	.byte	0x04, 0x11
        /*0026*/ 	.short	(.L_7 - .L_6)
	.align		4
.L_6:
        /*0028*/ 	.word	index@(_Z21sharedMemoryMergeSortPiS_i)
        /*002c*/ 	.word	0x00000000


	//----- nvinfo : EIATTR_MIN_STACK_SIZE
	.align		4
.L_7:
        /*0030*/ 	.byte	0x04, 0x12
        /*0032*/ 	.short	(.L_9 - .L_8)
	.align		4
.L_8:
        /*0034*/ 	.word	index@(_Z21sharedMemoryMergeSortPiS_i)
        /*0038*/ 	.word	0x00000000


	//----- nvinfo : EIATTR_MIN_STACK_SIZE
	.align		4
.L_9:
        /*003c*/ 	.byte	0x04, 0x12
        /*003e*/ 	.short	(.L_11 - .L_10)
	.align		4
.L_10:
        /*0040*/ 	.word	index@(_Z12MergeSortGPUPiS_ii)
        /*0044*/ 	.word	0x00000000
.L_11:


//--------------------- .nv.compat                --------------------------
	.section	.nv.compat,"",@"SHT_CUDA_COMPAT_INFO"
	.align	4
        /*0000*/ 	.byte	0x02, 0x09, 0x00, 0x00, 0x02, 0x02, 0x01, 0x00, 0x02, 0x05, 0x05, 0x00, 0x03, 0x07, 0x01, 0x01
        /*0010*/ 	.byte	0x02, 0x03, 0x00, 0x00, 0x02, 0x06, 0x01, 0x00, 0x04, 0x0b, 0x08, 0x00, 0x09, 0x00, 0x00, 0x00
        /*0020*/ 	.byte	0x00, 0x00, 0x00, 0x00


//--------------------- .nv.info._Z21sharedMemoryMergeSortPiS_i --------------------------
	.section	.nv.info._Z21sharedMemoryMergeSortPiS_i,"",@"SHT_CUDA_INFO"
	.sectionflags	@""
	.align	4


	//----- nvinfo : EIATTR_CUDA_API_VERSION
	.align		4
        /*0000*/ 	.byte	0x04, 0x37
        /*0002*/ 	.short	(.L_13 - .L_12)
.L_12:
        /*0004*/ 	.word	0x00000082


	//----- nvinfo : EIATTR_KPARAM_INFO
	.align		4
.L_13:
        /*0008*/ 	.byte	0x04, 0x17
        /*000a*/ 	.short	(.L_15 - .L_14)
.L_14:
        /*000c*/ 	.word	0x00000000
        /*0010*/ 	.short	0x0002
        /*0012*/ 	.short	0x0010
        /*0014*/ 	.byte	0x00, 0xf0, 0x11, 0x00


	//----- nvinfo : EIATTR_KPARAM_INFO
	.align		4
.L_15:
        /*0018*/ 	.byte	0x04, 0x17
        /*001a*/ 	.short	(.L_17 - .L_16)
.L_16:
        /*001c*/ 	.word	0x00000000
        /*0020*/ 	.short	0x0001
        /*0022*/ 	.short	0x0008
        /*0024*/ 	.byte	0x00, 0xf5, 0x21, 0x00


	//----- nvinfo : EIATTR_KPARAM_INFO
	.align		4
.L_17:
        /*0028*/ 	.byte	0x04, 0x17
        /*002a*/ 	.short	(.L_19 - .L_18)
.L_18:
        /*002c*/ 	.word	0x00000000
        /*0030*/ 	.short	0x0000
        /*0032*/ 	.short	0x0000
        /*0034*/ 	.byte	0x00, 0xf5, 0x21, 0x00


	//----- nvinfo : EIATTR_SPARSE_MMA_MASK
	.align		4
.L_19:
        /*0038*/ 	.byte	0x03, 0x50
        /*003a*/ 	.short	0x0000


	//----- nvinfo : EIATTR_MAXREG_COUNT
	.align		4
        /*003c*/ 	.byte	0x03, 0x1b
        /*003e*/ 	.short	0x00ff


	//----- nvinfo : EIATTR_NUM_BARRIERS
	.align		4
        /*0040*/ 	.byte	0x02, 0x4c
        /*0042*/ 	.byte	0x01
	.zero		1


	//----- nvinfo : EIATTR_MERCURY_ISA_VERSION
	.align		4
        /*0044*/ 	.byte	0x03, 0x5f
        /*0046*/ 	.short	0x0101


	//----- nvinfo : EIATTR_VRC_CTA_INIT_COUNT
	.align		4
        /*0048*/ 	.byte	0x02, 0x4a
	.zero		1
	.zero		1


	//----- nvinfo : EIATTR_EXIT_INSTR_OFFSETS
	.align		4
        /*004c*/ 	.byte	0x04, 0x1c
        /*004e*/ 	.short	(.L_21 - .L_20)


	//   ....[0]....
.L_20:
        /*0050*/ 	.word	0x00002170


	//   ....[1]....
        /*0054*/ 	.word	0x000021f0


	//----- nvinfo : EIATTR_CRS_STACK_SIZE
	.align		4
.L_21:
        /*0058*/ 	.byte	0x04, 0x1e
        /*005a*/ 	.short	(.L_23 - .L_22)
.L_22:
        /*005c*/ 	.word	0x00000000


	//----- nvinfo : EIATTR_CBANK_PARAM_SIZE
	.align		4
.L_23:
        /*0060*/ 	.byte	0x03, 0x19
        /*0062*/ 	.short	0x0014


	//----- nvinfo : EIATTR_PARAM_CBANK
	.align		4
        /*0064*/ 	.byte	0x04, 0x0a
        /*0066*/ 	.short	(.L_25 - .L_24)
	.align		4
.L_24:
        /*0068*/ 	.word	index@(.nv.constant0._Z21sharedMemoryMergeSortPiS_i)
        /*006c*/ 	.short	0x0380
        /*006e*/ 	.short	0x0014


	//----- nvinfo : EIATTR_SW_WAR
	.align		4
.L_25:
        /*0070*/ 	.byte	0x04, 0x36
        /*0072*/ 	.short	(.L_27 - .L_26)
.L_26:
        /*0074*/ 	.word	0x00000008
.L_27:


//--------------------- .nv.info._Z12MergeSortGPUPiS_ii --------------------------
	.section	.nv.info._Z12MergeSortGPUPiS_ii,"",@"SHT_CUDA_INFO"
	.sectionflags	@""
	.align	4


	//----- nvinfo : EIATTR_CUDA_API_VERSION
	.align		4
        /*0000*/ 	.byte	0x04, 0x37
        /*0002*/ 	.short	(.L_29 - .L_28)
.L_28:
        /*0004*/ 	.word	0x00000082


	//----- nvinfo : EIATTR_KPARAM_INFO
	.align		4
.L_29:
        /*0008*/ 	.byte	0x04, 0x17
        /*000a*/ 	.short	(.L_31 - .L_30)
.L_30:
        /*000c*/ 	.word	0x00000000
        /*0010*/ 	.short	0x0003
        /*0012*/ 	.short	0x0014
        /*0014*/ 	.byte	0x00, 0xf0, 0x11, 0x00


	//----- nvinfo : EIATTR_KPARAM_INFO
	.align		4
.L_31:
        /*0018*/ 	.byte	0x04, 0x17
        /*001a*/ 	.short	(.L_33 - .L_32)
.L_32:
        /*001c*/ 	.word	0x00000000
        /*0020*/ 	.short	0x0002
        /*0022*/ 	.short	0x0010
        /*0024*/ 	.byte	0x00, 0xf0, 0x11, 0x00


	//----- nvinfo : EIATTR_KPARAM_INFO
	.align		4
.L_33:
        /*0028*/ 	.byte	0x04, 0x17
        /*002a*/ 	.short	(.L_35 - .L_34)
.L_34:
        /*002c*/ 	.word	0x00000000
        /*0030*/ 	.short	0x0001
        /*0032*/ 	.short	0x0008
        /*0034*/ 	.byte	0x00, 0xf5, 0x21, 0x00


	//----- nvinfo : EIATTR_KPARAM_INFO
	.align		4
.L_35:
        /*0038*/ 	.byte	0x04, 0x17
        /*003a*/ 	.short	(.L_37 - .L_36)
.L_36:
        /*003c*/ 	.word	0x00000000
        /*0040*/ 	.short	0x0000
        /*0042*/ 	.short	0x0000
        /*0044*/ 	.byte	0x00, 0xf5, 0x21, 0x00


	//----- nvinfo : EIATTR_SPARSE_MMA_MASK
	.align		4
.L_37:
        /*0048*/ 	.byte	0x03, 0x50
        /*004a*/ 	.short	0x0000


	//----- nvinfo : EIATTR_MAXREG_COUNT
	.align		4
        /*004c*/ 	.byte	0x03, 0x1b
        /*004e*/ 	.short	0x00ff


	//----- nvinfo : EIATTR_MERCURY_ISA_VERSION
	.align		4
        /*0050*/ 	.byte	0x03, 0x5f
        /*0052*/ 	.short	0x0101


	//----- nvinfo : EIATTR_VRC_CTA_INIT_COUNT
	.align		4
        /*0054*/ 	.byte	0x02, 0x4a
	.zero		1
	.zero		1


	//----- nvinfo : EIATTR_EXIT_INSTR_OFFSETS
	.align		4
        /*0058*/ 	.byte	0x04, 0x1c
        /*005a*/ 	.short	(.L_39 - .L_38)


	//   ....[0]....
.L_38:
        /*005c*/ 	.word	0x000000c0


	//   ....[1]....
        /*0060*/ 	.word	0x000008a0


	//   ....[2]....
        /*0064*/ 	.word	0x000009e0


	//   ....[3]....
        /*0068*/ 	.word	0x00000b50


	//----- nvinfo : EIATTR_CRS_STACK_SIZE
	.align		4
.L_39:
        /*006c*/ 	.byte	0x04, 0x1e
        /*006e*/ 	.short	(.L_41 - .L_40)
.L_40:
        /*0070*/ 	.word	0x00000000


	//----- nvinfo : EIATTR_CBANK_PARAM_SIZE
	.align		4
.L_41:
        /*0074*/ 	.byte	0x03, 0x19
        /*0076*/ 	.short	0x0018


	//----- nvinfo : EIATTR_PARAM_CBANK
	.align		4
        /*0078*/ 	.byte	0x04, 0x0a
        /*007a*/ 	.short	(.L_43 - .L_42)
	.align		4
.L_42:
        /*007c*/ 	.word	index@(.nv.constant0._Z12MergeSortGPUPiS_ii)
        /*0080*/ 	.short	0x0380
        /*0082*/ 	.short	0x0018


	//----- nvinfo : EIATTR_SW_WAR
	.align		4
.L_43:
        /*0084*/ 	.byte	0x04, 0x36
        /*0086*/ 	.short	(.L_45 - .L_44)
.L_44:
        /*0088*/ 	.word	0x00000008
.L_45:


//--------------------- .nv.callgraph             --------------------------
	.section	.nv.callgraph,"",@"SHT_CUDA_CALLGRAPH"
	.align	4
	.sectionentsize	8
	.align		4
        /*0000*/ 	.word	0x00000000
	.align		4
        /*0004*/ 	.word	0xffffffff
	.align		4
        /*0008*/ 	.word	0x00000000
	.align		4
        /*000c*/ 	.word	0xfffffffe
	.align		4
        /*0010*/ 	.word	0x00000000
	.align		4
        /*0014*/ 	.word	0xfffffffd
	.align		4
        /*0018*/ 	.word	0x00000000
	.align		4
        /*001c*/ 	.word	0xfffffffc


//--------------------- .text._Z21sharedMemoryMergeSortPiS_i --------------------------
	.section	.text._Z21sharedMemoryMergeSortPiS_i,"ax",@progbits
	.align	128
        .global         _Z21sharedMemoryMergeSortPiS_i
        .type           _Z21sharedMemoryMergeSortPiS_i,@function
        .size           _Z21sharedMemoryMergeSortPiS_i,(.L_x_62 - _Z21sharedMemoryMergeSortPiS_i)
        .other          _Z21sharedMemoryMergeSortPiS_i,@"STO_CUDA_ENTRY STV_DEFAULT"
_Z21sharedMemoryMergeSortPiS_i:
.text._Z21sharedMemoryMergeSortPiS_i:
[----:B------:R-:W-:Y:S01]  /*0000*/  LDC R1, c[0x0][0x37c] ;  /* 0x0000df00ff017b82 */ /* 0x000fe20000000800 */
[----:B------:R-:W0:Y:S07]  /*0010*/  S2R R14, SR_TID.X ;  /* 0x00000000000e7919 */ /* 0x000e2e0000002100 */
[----:B------:R-:W0:Y:S01]  /*0020*/  S2UR UR4, SR_CTAID.X ;  /* 0x00000000000479c3 */ /* 0x000e220000002500 */
[----:B------:R-:W1:Y:S01]  /*0030*/  LDCU UR5, c[0x0][0x390] ;  /* 0x00007200ff0577ac */ /* 0x000e620008000800 */
[----:B------:R-:W-:Y:S01]  /*0040*/  BSSY.RECONVERGENT B0, `(.L_x_0) ;  /* 0x000000e000007945 */ /* 0x000fe20003800200 */
[----:B------:R-:W2:Y:S05]  /*0050*/  LDCU.64 UR10, c[0x0][0x358] ;  /* 0x00006b00ff0a77ac */ /* 0x000eaa0008000a00 */
[----:B------:R-:W0:Y:S08]  /*0060*/  LDC R15, c[0x0][0x360] ;  /* 0x0000d800ff0f7b82 */ /* 0x000e300000000800 */
[----:B------:R-:W3:Y:S01]  /*0070*/  LDC.64 R2, c[0x0][0x380] ;  /* 0x0000e000ff027b82 */ /* 0x000ee20000000a00 */
[----:B0-----:R-:W-:-:S05]  /*0080*/  IMAD R12, R15, UR4, R14 ;  /* 0x000000040f0c7c24 */ /* 0x001fca000f8e020e */
[C---:B-1----:R-:W-:Y:S01]  /*0090*/  ISETP.GE.AND P0, PT, R12.reuse, UR5, PT ;  /* 0x000000050c007c0c */ /* 0x042fe2000bf06270 */
[----:B---3--:R-:W-:-:S12]  /*00a0*/  IMAD.WIDE R2, R12, 0x4, R2 ;  /* 0x000000040c027825 */ /* 0x008fd800078e0202 */
[----:B--2---:R-:W-:Y:S05]  /*00b0*/  @P0 BRA `(.L_x_1) ;  /* 0x0000000000180947 */ /* 0x004fea0003800000 */
[----:B------:R-:W2:Y:S01]  /*00c0*/  LDG.E R0, desc[UR10][R2.64] ;  /* 0x0000000a02007981 */ /* 0x000ea2000c1e1900 */
[----:B------:R-:W0:Y:S01]  /*00d0*/  S2UR UR5, SR_CgaCtaId ;  /* 0x00000000000579c3 */ /* 0x000e220000008800 */
[----:B------:R-:W-:Y:S02]  /*00e0*/  UMOV UR4, 0x400 ;  /* 0x0000040000047882 */ /* 0x000fe40000000000 */
[----:B0-----:R-:W-:-:S06]  /*00f0*/  ULEA UR4, UR5, UR4, 0x18 ;  /* 0x0000000405047291 */ /* 0x001fcc000f8ec0ff */
[----:B------:R-:W-:-:S05]  /*0100*/  LEA R5, R14, UR4, 0x2 ;  /* 0x000000040e057c11 */ /* 0x000fca000f8e10ff */
[----:B--2---:R0:W-:Y:S02]  /*0110*/  STS [R5], R0 ;  /* 0x0000000005007388 */ /* 0x0041e40000000800 */
.L_x_1:
[----:B------:R-:W-:Y:S05]  /*0120*/  BSYNC.RECONVERGENT B0 ;  /* 0x0000000000007941 */ /* 0x000fea0003800200 */
.L_x_0:
[----:B------:R-:W-:Y:S01]  /*0130*/  BAR.SYNC.DEFER_BLOCKING 0x0 ;  /* 0x0000000000007b1d */ /* 0x000fe20000010000 */
[----:B------:R-:W-:-:S13]  /*0140*/  ISETP.GE.U32.AND P0, PT, R15, 0x2, PT ;  /* 0x000000020f00780c */ /* 0x000fda0003f06070 */
[----:B------:R-:W-:Y:S05]  /*0150*/  @!P0 BRA `(.L_x_2) ;  /* 0x0000001800808947 */ /* 0x000fea0003800000 */
[----:B------:R-:W1:Y:S01]  /*0160*/  LDCU.64 UR6, c[0x0][0x388] ;  /* 0x00007100ff0677ac */ /* 0x000e620008000a00 */
[----:B------:R-:W-:Y:S01]  /*0170*/  IMAD.SHL.U32 R24, R14, 0x2, RZ ;  /* 0x000000020e187824 */ /* 0x000fe200078e00ff */
[----:B------:R-:W-:Y:S01]  /*0180*/  UMOV UR4, 0x1 ;  /* 0x0000000100047882 */ /* 0x000fe20000000000 */
[----:B-1----:R-:W-:-:S04]  /*0190*/  UIADD3 UR6, UP0, UPT, UR6, 0x8, URZ ;  /* 0x0000000806067890 */ /* 0x002fc8000ff1e0ff */
[----:B------:R-:W-:-:S12]  /*01a0*/  UIADD3.X UR7, UPT, UPT, URZ, UR7, URZ, UP0, !UPT ;  /* 0x00000007ff077290 */ /* 0x000fd800087fe4ff */
.L_x_36:
[----:B0-----:R-:W-:Y:S01]  /*01b0*/  IMAD R0, R24, UR4, RZ ;  /* 0x0000000418007c24 */ /* 0x001fe2000f8e02ff */
[----:B------:R-:W-:Y:S01]  /*01c0*/  UMOV UR5, UR4 ;  /* 0x0000000400057c82 */ /* 0x000fe20008000000 */
[----:B------:R-:W-:Y:S02]  /*01d0*/  BSSY.RECONVERGENT B0, `(.L_x_3) ;  /* 0x0000194000007945 */ /* 0x000fe40003800200 */
[----:B-12---:R-:W-:Y:S01]  /*01e0*/  VIADD R8, R0, UR4 ;  /* 0x0000000400087c36 */ /* 0x006fe20008000000 */
[----:B------:R-:W-:-:S04]  /*01f0*/  USHF.L.U32 UR4, UR4, 0x1, URZ ;  /* 0x0000000104047899 */ /* 0x000fc800080006ff */
[----:B------:R-:W-:-:S13]  /*0200*/  ISETP.GE.U32.AND P0, PT, R8, R15, PT ;  /* 0x0000000f0800720c */ /* 0x000fda0003f06070 */
[----:B---34-:R-:W-:Y:S05]  /*0210*/  @P0 BRA `(.L_x_4) ;  /* 0x00000018003c0947 */ /* 0x018fea0003800000 */
[C---:B------:R-:W-:Y:S01]  /*0220*/  VIADDMNMX.U32 R13, R8.reuse, UR5, R15, PT ;  /* 0x00000005080d7c46 */ /* 0x040fe2000b80000f */
[----:B------:R-:W-:Y:S01]  /*0230*/  BSSY.RECONVERGENT B1, `(.L_x_5) ;  /* 0x000001d000017945 */ /* 0x000fe20003800200 */
[----:B------:R-:W-:Y:S02]  /*0240*/  IMAD.MOV.U32 R4, RZ, RZ, R8 ;  /* 0x000000ffff047224 */ /* 0x000fe400078e0008 */
[----:B------:R-:W-:Y:S01]  /*0250*/  ISETP.GE.AND P0, PT, R8, R13, PT ;  /* 0x0000000d0800720c */ /* 0x000fe20003f06270 */
[--C-:B------:R-:W-:Y:S02]  /*0260*/  IMAD.MOV.U32 R9, RZ, RZ, R0.reuse ;  /* 0x000000ffff097224 */ /* 0x100fe400078e0000 */
[----:B------:R-:W-:-:S10]  /*0270*/  IMAD.MOV.U32 R11, RZ, RZ, R0 ;  /* 0x000000ffff0b7224 */ /* 0x000fd400078e0000 */
[----:B------:R-:W-:Y:S05]  /*0280*/  @P0 BRA `(.L_x_6) ;  /* 0x00000000005c0947 */ /* 0x000fea0003800000 */
[----:B------:R-:W0:Y:S01]  /*0290*/  S2R R10, SR_CgaCtaId ;  /* 0x00000000000a7919 */ /* 0x000e220000008800 */
[----:B------:R-:W1:Y:S01]  /*02a0*/  LDC.64 R6, c[0x0][0x388] ;  /* 0x0000e200ff067b82 */ /* 0x000e620000000a00 */
[----:B------:R-:W-:-:S04]  /*02b0*/  MOV R5, 0x400 ;  /* 0x0000040000057802 */ /* 0x000fc80000000f00 */
[----:B0-----:R-:W-:-:S07]  /*02c0*/  LEA R20, R10, R5, 0x18 ;  /* 0x000000050a147211 */ /* 0x001fce00078ec0ff */
.L_x_7:
[----:B------:R-:W-:Y:S01]  /*02d0*/  LEA R5, R9, R20, 0x2 ;  /* 0x0000001409057211 */ /* 0x000fe200078e10ff */
[C---:B------:R-:W-:Y:S02]  /*02e0*/  IMAD R10, R4.reuse, 0x4, R20 ;  /* 0x00000004040a7824 */ /* 0x040fe400078e0214 */
[C---:B-1----:R-:W-:Y:S01]  /*02f0*/  IMAD.WIDE.U32 R16, R11.reuse, 0x4, R6 ;  /* 0x000000040b107825 */ /* 0x042fe200078e0006 */
[----:B------:R-:W-:Y:S02]  /*0300*/  IADD3 R11, PT, PT, R11, 0x1, RZ ;  /* 0x000000010b0b7810 */ /* 0x000fe40007ffe0ff */
[----:B------:R-:W-:Y:S01]  /*0310*/  LDS R5, [R5] ;  /* 0x0000000005057984 */ /* 0x000fe20000000800 */
[----:B------:R-:W-:Y:S02]  /*0320*/  VIADD R19, R9, 0x1 ;  /* 0x0000000109137836 */ /* 0x000fe40000000000 */
[----:B------:R-:W-:Y:S01]  /*0330*/  VIADD R18, R4, 0x1 ;  /* 0x0000000104127836 */ /* 0x000fe20000000000 */
[----:B------:R-:W0:Y:S02]  /*0340*/  LDS R10, [R10] ;  /* 0x000000000a0a7984 */ /* 0x000e240000000800 */
[----:B0-----:R-:W-:-:S02]  /*0350*/  ISETP.GT.AND P0, PT, R5, R10, PT ;  /* 0x0000000a0500720c */ /* 0x001fc40003f04270 */
[CC--:B------:R-:W-:Y:S02]  /*0360*/  ISETP.GT.AND P1, PT, R5.reuse, R10.reuse, PT ;  /* 0x0000000a0500720c */ /* 0x0c0fe40003f24270 */
[----:B------:R-:W-:-:S05]  /*0370*/  VIMNMX R21, PT, PT, R5, R10, PT ;  /* 0x0000000a05157248 */ /* 0x000fca0003fe0100 */
[----:B------:R0:W-:Y:S04]  /*0380*/  STG.E desc[UR10][R16.64], R21 ;  /* 0x0000001510007986 */ /* 0x0001e8000c10190a */
[----:B------:R-:W-:Y:S02]  /*0390*/  @!P0 IMAD.MOV R18, RZ, RZ, R4 ;  /* 0x000000ffff128224 */ /* 0x000fe400078e0204 */
[----:B------:R-:W-:Y:S02]  /*03a0*/  @P1 IMAD.MOV R19, RZ, RZ, R9 ;  /* 0x000000ffff131224 */ /* 0x000fe400078e0209 */
[----:B------:R-:W-:Y:S01]  /*03b0*/  IMAD.MOV.U32 R4, RZ, RZ, R18 ;  /* 0x000000ffff047224 */ /* 0x000fe200078e0012 */
[----:B------:R-:W-:Y:S01]  /*03c0*/  ISETP.GE.AND P0, PT, R18, R13, PT ;  /* 0x0000000d1200720c */ /* 0x000fe20003f06270 */
[----:B------:R-:W-:Y:S01]  /*03d0*/  IMAD.MOV.U32 R9, RZ, RZ, R19 ;  /* 0x000000ffff097224 */ /* 0x000fe200078e0013 */
[----:B------:R-:W-:-:S13]  /*03e0*/  ISETP.LT.AND P1, PT, R19, R8, PT ;  /* 0x000000081300720c */ /* 0x000fda0003f21270 */
[----:B0-----:R-:W-:Y:S05]  /*03f0*/  @!P0 BRA P1, `(.L_x_7) ;  /* 0xfffffffc00b48947 */ /* 0x001fea000083ffff */
.L_x_6:
[----:B------:R-:W-:Y:S05]  /*0400*/  BSYNC.RECONVERGENT B1 ;  /* 0x0000000000017941 */ /* 0x000fea0003800200 */
.L_x_5:
[----:B------:R-:W-:Y:S01]  /*0410*/  ISETP.GE.AND P0, PT, R9, R8, PT ;  /* 0x000000080900720c */ /* 0x000fe20003f06270 */
[----:B------:R-:W-:Y:S01]  /*0420*/  BSSY.RECONVERGENT B1, `(.L_x_8) ;  /* 0x0000090000017945 */ /* 0x000fe20003800200 */
[----:B------:R-:W-:-:S11]  /*0430*/  IMAD.MOV.U32 R5, RZ, RZ, R11 ;  /* 0x000000ffff057224 */ /* 0x000fd600078e000b */
[----:B------:R-:W-:Y:S05]  /*0440*/  @P0 BRA `(.L_x_9) ;  /* 0x0000000800340947 */ /* 0x000fea0003800000 */
[--C-:B------:R-:W-:Y:S01]  /*0450*/  IMAD.IADD R5, R8, 0x1, -R9.reuse ;  /* 0x0000000108057824 */ /* 0x100fe200078e0a09 */
[----:B------:R-:W-:Y:S01]  /*0460*/  BSSY.RECONVERGENT B2, `(.L_x_10) ;  /* 0x000001c000027945 */ /* 0x000fe20003800200 */
[----:B------:R-:W-:Y:S02]  /*0470*/  IMAD.IADD R6, R9, 0x1, -R8 ;  /* 0x0000000109067824 */ /* 0x000fe400078e0a08 */
[----:B------:R-:W-:Y:S01]  /*0480*/  IMAD.MOV.U32 R17, RZ, RZ, R9 ;  /* 0x000000ffff117224 */ /* 0x000fe200078e0009 */
[----:B------:R-:W-:Y:S02]  /*0490*/  LOP3.LUT P1, R10, R5, 0x3, RZ, 0xc0, !PT ;  /* 0x00000003050a7812 */ /* 0x000fe4000782c0ff */
[----:B------:R-:W-:Y:S02]  /*04a0*/  ISETP.GT.U32.AND P0, PT, R6, -0x4, PT ;  /* 0xfffffffc0600780c */ /* 0x000fe40003f04070 */
[----:B------:R-:W-:-:S09]  /*04b0*/  MOV R5, R11 ;  /* 0x0000000b00057202 */ /* 0x000fd20000000f00 */
[----:B------:R-:W-:Y:S05]  /*04c0*/  @!P1 BRA `(.L_x_11) ;  /* 0x0000000000549947 */ /* 0x000fea0003800000 */
[----:B------:R-:W0:Y:S01]  /*04d0*/  S2UR UR9, SR_CgaCtaId ;  /* 0x00000000000979c3 */ /* 0x000e220000008800 */
[----:B------:R-:W-:Y:S01]  /*04e0*/  UMOV UR8, 0x400 ;  /* 0x0000040000087882 */ /* 0x000fe20000000000 */
[----:B------:R-:W-:Y:S01]  /*04f0*/  ISETP.NE.AND P1, PT, R10, 0x1, PT ;  /* 0x000000010a00780c */ /* 0x000fe20003f25270 */
[----:B------:R-:W-:Y:S02]  /*0500*/  VIADD R17, R9, 0x1 ;  /* 0x0000000109117836 */ /* 0x000fe40000000000 */
[----:B------:R-:W-:-:S03]  /*0510*/  VIADD R5, R11, 0x1 ;  /* 0x000000010b057836 */ /* 0x000fc60000000000 */
[----:B------:R-:W1:Y:S01]  /*0520*/  LDC.64 R6, c[0x0][0x388] ;  /* 0x0000e200ff067b82 */ /* 0x000e620000000a00 */
[----:B0-----:R-:W-:-:S06]  /*0530*/  ULEA UR8, UR9, UR8, 0x18 ;  /* 0x0000000809087291 */ /* 0x001fcc000f8ec0ff */
[----:B------:R-:W-:Y:S01]  /*0540*/  LEA R16, R9, UR8, 0x2 ;  /* 0x0000000809107c11 */ /* 0x000fe2000f8e10ff */
[----:B-1----:R-:W-:-:S04]  /*0550*/  IMAD.WIDE.U32 R6, R11, 0x4, R6 ;  /* 0x000000040b067825 */ /* 0x002fc800078e0006 */
[----:B------:R-:W0:Y:S04]  /*0560*/  LDS R19, [R16] ;  /* 0x0000000010137984 */ /* 0x000e280000000800 */
[----:B0-----:R0:W-:Y:S01]  /*0570*/  STG.E desc[UR10][R6.64], R19 ;  /* 0x0000001306007986 */ /* 0x0011e2000c10190a */
[----:B------:R-:W-:Y:S05]  /*0580*/  @!P1 BRA `(.L_x_11) ;  /* 0x0000000000249947 */ /* 0x000fea0003800000 */
[----:B------:R-:W-:Y:S01]  /*0590*/  ISETP.NE.AND P1, PT, R10, 0x2, PT ;  /* 0x000000020a00780c */ /* 0x000fe20003f25270 */
[----:B0-----:R-:W0:Y:S01]  /*05a0*/  LDS R19, [R16+0x4] ;  /* 0x0000040010137984 */ /* 0x001e220000000800 */
[----:B------:R-:W-:Y:S02]  /*05b0*/  VIADD R5, R11, 0x2 ;  /* 0x000000020b057836 */ /* 0x000fe40000000000 */
[----:B------:R-:W-:-:S09]  /*05c0*/  VIADD R17, R9, 0x2 ;  /* 0x0000000209117836 */ /* 0x000fd20000000000 */
[----:B------:R-:W1:Y:S01]  /*05d0*/  @P1 LDS R21, [R16+0x8] ;  /* 0x0000080010151984 */ /* 0x000e620000000800 */
[----:B------:R-:W-:Y:S01]  /*05e0*/  @P1 IADD3 R5, PT, PT, R11, 0x3, RZ ;  /* 0x000000030b051810 */ /* 0x000fe20007ffe0ff */
[----:B------:R-:W-:Y:S02]  /*05f0*/  @P1 VIADD R17, R9, 0x3 ;  /* 0x0000000309111836 */ /* 0x000fe40000000000 */
[----:B0-----:R2:W-:Y:S04]  /*0600*/  STG.E desc[UR10][R6.64+0x4], R19 ;  /* 0x0000041306007986 */ /* 0x0015e8000c10190a */
[----:B-1----:R2:W-:Y:S02]  /*0610*/  @P1 STG.E desc[UR10][R6.64+0x8], R21 ;  /* 0x0000081506001986 */ /* 0x0025e4000c10190a */
.L_x_11:
[----:B------:R-:W-:Y:S05]  /*0620*/  BSYNC.RECONVERGENT B2 ;  /* 0x0000000000027941 */ /* 0x000fea0003800200 */
.L_x_10:
[----:B------:R-:W-:Y:S05]  /*0630*/  @P0 BRA `(.L_x_9) ;  /* 0x0000000400b80947 */ /* 0x000fea0003800000 */
[----:B------:R-:W1:Y:S01]  /*0640*/  S2UR UR9, SR_CgaCtaId ;  /* 0x00000000000979c3 */ /* 0x000e620000008800 */
[----:B------:R-:W-:Y:S01]  /*0650*/  IMAD.IADD R8, R17, 0x1, -R8 ;  /* 0x0000000111087824 */ /* 0x000fe200078e0a08 */
[----:B------:R-:W-:Y:S01]  /*0660*/  UMOV UR8, 0x400 ;  /* 0x0000040000087882 */ /* 0x000fe20000000000 */
[----:B0-2---:R-:W-:Y:S01]  /*0670*/  IMAD.U32 R6, RZ, RZ, UR6 ;  /* 0x00000006ff067e24 */ /* 0x005fe2000f8e00ff */
[----:B------:R-:W-:Y:S01]  /*0680*/  BSSY.RELIABLE B2, `(.L_x_12) ;  /* 0x0000058000027945 */ /* 0x000fe20003800100 */
[----:B------:R-:W-:Y:S01]  /*0690*/  IMAD.U32 R7, RZ, RZ, UR7 ;  /* 0x00000007ff077e24 */ /* 0x000fe2000f8e00ff */
[----:B------:R-:W-:Y:S01]  /*06a0*/  ISETP.GE.AND P0, PT, R8, RZ, PT ;  /* 0x000000ff0800720c */ /* 0x000fe20003f06270 */
[----:B------:R-:W-:Y:S01]  /*06b0*/  IMAD.WIDE.U32 R6, R5, 0x4, R6 ;  /* 0x0000000405067825 */ /* 0x000fe200078e0006 */
[----:B-1----:R-:W-:-:S06]  /*06c0*/  ULEA UR8, UR9, UR8, 0x18 ;  /* 0x0000000809087291 */ /* 0x002fcc000f8ec0ff */
[----:B------:R-:W-:-:S05]  /*06d0*/  LEA R9, R17, UR8, 0x2 ;  /* 0x0000000811097c11 */ /* 0x000fca000f8e10ff */
[----:B------:R-:W-:Y:S01]  /*06e0*/  VIADD R9, R9, 0x8 ;  /* 0x0000000809097836 */ /* 0x000fe20000000000 */
[----:B------:R-:W-:Y:S06]  /*06f0*/  @P0 BRA `(.L_x_13) ;  /* 0x0000000400400947 */ /* 0x000fec0003800000 */
[----:B------:R-:W-:Y:S01]  /*0700*/  IADD3 R10, PT, PT, -R8, RZ, RZ ;  /* 0x000000ff080a7210 */ /* 0x000fe20007ffe1ff */
[----:B------:R-:W-:Y:S01]  /*0710*/  BSSY.RECONVERGENT B3, `(.L_x_14) ;  /* 0x000002e000037945 */ /* 0x000fe20003800200 */
[----:B------:R-:W-:Y:S02]  /*0720*/  PLOP3.LUT P0, PT, PT, PT, PT, 0x80, 0x8 ;  /* 0x000000000008781c */ /* 0x000fe40003f0f070 */
[----:B------:R-:W-:-:S13]  /*0730*/  ISETP.GT.AND P1, PT, R10, 0xc, PT ;  /* 0x0000000c0a00780c */ /* 0x000fda0003f24270 */
[----:B------:R-:W-:Y:S05]  /*0740*/  @!P1 BRA `(.L_x_15) ;  /* 0x0000000000a89947 */ /* 0x000fea0003800000 */
[----:B------:R-:W-:-:S13]  /*0750*/  PLOP3.LUT P0, PT, PT, PT, PT, 0x8, 0x80 ;  /* 0x000000000080781c */ /* 0x000fda0003f0e170 */
.L_x_16:
[----:B------:R-:W0:Y:S01]  /*0760*/  LDS R11, [R9+-0x8] ;  /* 0xfffff800090b7984 */ /* 0x000e220000000800 */
[----:B------:R-:W-:Y:S01]  /*0770*/  VIADD R8, R8, 0x10 ;  /* 0x0000001008087836 */ /* 0x000fe20000000000 */
[----:B------:R-:W-:Y:S01]  /*0780*/  IADD3 R22, P2, PT, R6, 0x40, RZ ;  /* 0x0000004006167810 */ /* 0x000fe20007f5e0ff */
[----:B------:R-:W-:Y:S01]  /*0790*/  VIADD R5, R5, 0x10 ;  /* 0x0000001005057836 */ /* 0x000fe20000000000 */
[----:B------:R-:W1:Y:S02]  /*07a0*/  LDS R17, [R9+-0x4] ;  /* 0xfffffc0009117984 */ /* 0x000e640000000800 */
[----:B------:R-:W-:Y:S02]  /*07b0*/  ISETP.GE.AND P1, PT, R8, -0xc, PT ;  /* 0xfffffff40800780c */ /* 0x000fe40003f26270 */
[----:B------:R-:W2:Y:S04]  /*07c0*/  LDS R19, [R9] ;  /* 0x0000000009137984 */ /* 0x000ea80000000800 */
[----:B------:R-:W3:Y:S04]  /*07d0*/  LDS R21, [R9+0x4] ;  /* 0x0000040009157984 */ /* 0x000ee80000000800 */
[----:B------:R-:W4:Y:S04]  /*07e0*/  LDS R23, [R9+0x8] ;  /* 0x0000080009177984 */ /* 0x000f280000000800 */
[----:B------:R-:W5:Y:S04]  /*07f0*/  LDS R25, [R9+0xc] ;  /* 0x00000c0009197984 */ /* 0x000f680000000800 */
[----:B------:R-:W5:Y:S04]  /*0800*/  LDS R27, [R9+0x10] ;  /* 0x00001000091b7984 */ /* 0x000f680000000800 */
[----:B------:R-:W5:Y:S04]  /*0810*/  LDS R29, [R9+0x14] ;  /* 0x00001400091d7984 */ /* 0x000f680000000800 */
[----:B------:R-:W5:Y:S04]  /*0820*/  LDS R10, [R9+0x18] ;  /* 0x00001800090a7984 */ /* 0x000f680000000800 */
[----:B------:R-:W5:Y:S04]  /*0830*/  LDS R16, [R9+0x1c] ;  /* 0x00001c0009107984 */ /* 0x000f680000000800 */
[----:B0-----:R-:W-:Y:S04]  /*0840*/  STG.E desc[UR10][R6.64+-0x8], R11 ;  /* 0xfffff80b06007986 */ /* 0x001fe8000c10190a */
[----:B-1----:R-:W-:Y:S04]  /*0850*/  STG.E desc[UR10][R6.64+-0x4], R17 ;  /* 0xfffffc1106007986 */ /* 0x002fe8000c10190a */
[----:B--2---:R-:W-:Y:S04]  /*0860*/  STG.E desc[UR10][R6.64], R19 ;  /* 0x0000001306007986 */ /* 0x004fe8000c10190a */
[----:B---3--:R-:W-:Y:S04]  /*0870*/  STG.E desc[UR10][R6.64+0x4], R21 ;  /* 0x0000041506007986 */ /* 0x008fe8000c10190a */
[----:B------:R-:W0:Y:S04]  /*0880*/  LDS R18, [R9+0x20] ;  /* 0x0000200009127984 */ /* 0x000e280000000800 */
[----:B------:R-:W1:Y:S04]  /*0890*/  LDS R11, [R9+0x24] ;  /* 0x00002400090b7984 */ /* 0x000e680000000800 */
[----:B------:R-:W2:Y:S04]  /*08a0*/  LDS R17, [R9+0x28] ;  /* 0x0000280009117984 */ /* 0x000ea80000000800 */
[----:B------:R-:W3:Y:S04]  /*08b0*/  LDS R19, [R9+0x2c] ;  /* 0x00002c0009137984 */ /* 0x000ee80000000800 */
[----:B------:R-:W3:Y:S04]  /*08c0*/  LDS R21, [R9+0x30] ;  /* 0x0000300009157984 */ /* 0x000ee80000000800 */
[----:B------:R5:W3:Y:S04]  /*08d0*/  LDS R20, [R9+0x34] ;  /* 0x0000340009147984 */ /* 0x000ae80000000800 */
[----:B----4-:R4:W-:Y:S04]  /*08e0*/  STG.E desc[UR10][R6.64+0x8], R23 ;  /* 0x0000081706007986 */ /* 0x0109e8000c10190a */
[----:B-----5:R-:W-:Y:S01]  /*08f0*/  STG.E desc[UR10][R6.64+0xc], R25 ;  /* 0x00000c1906007986 */ /* 0x020fe2000c10190a */
[----:B------:R-:W-:-:S03]  /*0900*/  VIADD R9, R9, 0x40 ;  /* 0x0000004009097836 */ /* 0x000fc60000000000 */
[----:B------:R-:W-:Y:S01]  /*0910*/  STG.E desc[UR10][R6.64+0x10], R27 ;  /* 0x0000101b06007986 */ /* 0x000fe2000c10190a */
[----:B----4-:R-:W-:-:S03]  /*0920*/  IMAD.X R23, RZ, RZ, R7, P2 ;  /* 0x000000ffff177224 */ /* 0x010fc600010e0607 */
[----:B------:R-:W-:Y:S04]  /*0930*/  STG.E desc[UR10][R6.64+0x14], R29 ;  /* 0x0000141d06007986 */ /* 0x000fe8000c10190a */
[----:B------:R-:W-:Y:S04]  /*0940*/  STG.E desc[UR10][R6.64+0x18], R10 ;  /* 0x0000180a06007986 */ /* 0x000fe8000c10190a */
[----:B------:R-:W-:Y:S04]  /*0950*/  STG.E desc[UR10][R6.64+0x1c], R16 ;  /* 0x00001c1006007986 */ /* 0x000fe8000c10190a */
[----:B0-----:R-:W-:Y:S04]  /*0960*/  STG.E desc[UR10][R6.64+0x20], R18 ;  /* 0x0000201206007986 */ /* 0x001fe8000c10190a */
[----:B-1----:R-:W-:Y:S04]  /*0970*/  STG.E desc[UR10][R6.64+0x24], R11 ;  /* 0x0000240b06007986 */ /* 0x002fe8000c10190a */
[----:B--2---:R-:W-:Y:S04]  /*0980*/  STG.E desc[UR10][R6.64+0x28], R17 ;  /* 0x0000281106007986 */ /* 0x004fe8000c10190a */
[----:B---3--:R-:W-:Y:S04]  /*0990*/  STG.E desc[UR10][R6.64+0x2c], R19 ;  /* 0x00002c1306007986 */ /* 0x008fe8000c10190a */
[----:B------:R-:W-:Y:S04]  /*09a0*/  STG.E desc[UR10][R6.64+0x30], R21 ;  /* 0x0000301506007986 */ /* 0x000fe8000c10190a */
[----:B------:R0:W-:Y:S02]  /*09b0*/  STG.E desc[UR10][R6.64+0x34], R20 ;  /* 0x0000341406007986 */ /* 0x0001e4000c10190a */
[----:B0-----:R-:W-:Y:S01]  /*09c0*/  IMAD.MOV.U32 R6, RZ, RZ, R22 ;  /* 0x000000ffff067224 */ /* 0x001fe200078e0016 */
[----:B------:R-:W-:Y:S01]  /*09d0*/  MOV R7, R23 ;  /* 0x0000001700077202 */ /* 0x000fe20000000f00 */
[----:B------:R-:W-:Y:S06]  /*09e0*/  @!P1 BRA `(.L_x_16) ;  /* 0xfffffffc005c9947 */ /* 0x000fec000383ffff */
.L_x_15:
[----:B------:R-:W-:Y:S05]  /*09f0*/  BSYNC.RECONVERGENT B3 ;  /* 0x0000000000037941 */ /* 0x000fea0003800200 */
.L_x_14:
[----:B------:R-:W-:Y:S01]  /*0a00*/  IMAD.MOV R10, RZ, RZ, -R8 ;  /* 0x000000ffff0a7224 */ /* 0x000fe200078e0a08 */
[----:B------:R-:W-:Y:S04]  /*0a10*/  BSSY.RECONVERGENT B3, `(.L_x_17) ;  /* 0x000001b000037945 */ /* 0x000fe80003800200 */
[----:B------:R-:W-:-:S13]  /*0a20*/  ISETP.GT.AND P1, PT, R10, 0x4, PT ;  /* 0x000000040a00780c */ /* 0x000fda0003f24270 */
[----:B------:R-:W-:Y:S05]  /*0a30*/  @!P1 BRA `(.L_x_18) ;  /* 0x0000000000609947 */ /* 0x000fea0003800000 */
[----:B------:R-:W0:Y:S01]  /*0a40*/  LDS R11, [R9+-0x8] ;  /* 0xfffff800090b7984 */ /* 0x000e220000000800 */
[----:B------:R-:W-:Y:S01]  /*0a50*/  IADD3 R10, P1, PT, R6, 0x20, RZ ;  /* 0x00000020060a7810 */ /* 0x000fe20007f3e0ff */
[----:B------:R-:W-:Y:S01]  /*0a60*/  VIADD R5, R5, 0x8 ;  /* 0x0000000805057836 */ /* 0x000fe20000000000 */
[----:B------:R-:W-:Y:S01]  /*0a70*/  PLOP3.LUT P0, PT, PT, PT, PT, 0x8, 0x80 ;  /* 0x000000000080781c */ /* 0x000fe20003f0e170 */
[----:B------:R-:W1:Y:S01]  /*0a80*/  LDS R17, [R9+-0x4] ;  /* 0xfffffc0009117984 */ /* 0x000e620000000800 */
[----:B------:R-:W-:Y:S02]  /*0a90*/  VIADD R8, R8, 0x8 ;  /* 0x0000000808087836 */ /* 0x000fe40000000000 */
[----:B------:R-:W-:Y:S01]  /*0aa0*/  IMAD.X R16, RZ, RZ, R7, P1 ;  /* 0x000000ffff107224 */ /* 0x000fe200008e0607 */
[----:B------:R-:W2:Y:S04]  /*0ab0*/  LDS R19, [R9] ;  /* 0x0000000009137984 */ /* 0x000ea80000000800 */
[----:B------:R-:W3:Y:S04]  /*0ac0*/  LDS R21, [R9+0x4] ;  /* 0x0000040009157984 */ /* 0x000ee80000000800 */
[----:B------:R-:W4:Y:S04]  /*0ad0*/  LDS R23, [R9+0x8] ;  /* 0x0000080009177984 */ /* 0x000f280000000800 */
[----:B------:R-:W5:Y:S04]  /*0ae0*/  LDS R25, [R9+0xc] ;  /* 0x00000c0009197984 */ /* 0x000f680000000800 */
[----:B------:R-:W5:Y:S04]  /*0af0*/  LDS R27, [R9+0x10] ;  /* 0x00001000091b7984 */ /* 0x000f680000000800 */
[----:B------:R0:W5:Y:S02]  /*0b00*/  LDS R29, [R9+0x14] ;  /* 0x00001400091d7984 */ /* 0x0001640000000800 */
[----:B0-----:R-:W-:-:S02]  /*0b10*/  VIADD R9, R9, 0x20 ;  /* 0x0000002009097836 */ /* 0x001fc40000000000 */
[----:B------:R-:W-:Y:S04]  /*0b20*/  STG.E desc[UR10][R6.64+-0x8], R11 ;  /* 0xfffff80b06007986 */ /* 0x000fe8000c10190a */
[----:B-1----:R-:W-:Y:S04]  /*0b30*/  STG.E desc[UR10][R6.64+-0x4], R17 ;  /* 0xfffffc1106007986 */ /* 0x002fe8000c10190a */
[----:B--2---:R-:W-:Y:S04]  /*0b40*/  STG.E desc[UR10][R6.64], R19 ;  /* 0x0000001306007986 */ /* 0x004fe8000c10190a */
[----:B---3--:R-:W-:Y:S04]  /*0b50*/  STG.E desc[UR10][R6.64+0x4], R21 ;  /* 0x0000041506007986 */ /* 0x008fe8000c10190a */
[----:B----4-:R-:W-:Y:S04]  /*0b60*/  STG.E desc[UR10][R6.64+0x8], R23 ;  /* 0x0000081706007986 */ /* 0x010fe8000c10190a */
[----:B-----5:R-:W-:Y:S04]  /*0b70*/  STG.E desc[UR10][R6.64+0xc], R25 ;  /* 0x00000c1906007986 */ /* 0x020fe8000c10190a */
[----:B------:R-:W-:Y:S04]  /*0b80*/  STG.E desc[UR10][R6.64+0x10], R27 ;  /* 0x0000101b06007986 */ /* 0x000fe8000c10190a */
[----:B------:R0:W-:Y:S02]  /*0b90*/  STG.E desc[UR10][R6.64+0x14], R29 ;  /* 0x0000141d06007986 */ /* 0x0001e4000c10190a */
[----:B0-----:R-:W-:Y:S01]  /*0ba0*/  MOV R6, R10 ;  /* 0x0000000a00067202 */ /* 0x001fe20000000f00 */
[----:B------:R-:W-:-:S07]  /*0bb0*/  IMAD.MOV.U32 R7, RZ, RZ, R16 ;  /* 0x000000ffff077224 */ /* 0x000fce00078e0010 */
.L_x_18:
[----:B------:R-:W-:Y:S05]  /*0bc0*/  BSYNC.RECONVERGENT B3 ;  /* 0x0000000000037941 */ /* 0x000fea0003800200 */
.L_x_17:
[----:B------:R-:W-:-:S13]  /*0bd0*/  ISETP.EQ.AND P1, PT, R8, RZ, PT ;  /* 0x000000ff0800720c */ /* 0x000fda0003f22270 */
[----:B------:R-:W-:Y:S05]  /*0be0*/  @!P0 BREAK.RELIABLE P1, B2 ;  /* 0x0000000000028942 */ /* 0x000fea0000800100 */
[----:B------:R-:W-:Y:S05]  /*0bf0*/  @!P0 BRA P1, `(.L_x_9) ;  /* 0x0000000000488947 */ /* 0x000fea0000800000 */
.L_x_13:
[----:B------:R-:W-:Y:S05]  /*0c00*/  BSYNC.RELIABLE B2 ;  /* 0x0000000000027941 */ /* 0x000fea0003800100 */
.L_x_12:
[----:B------:R-:W0:Y:S01]  /*0c10*/  LDS R11, [R9+-0x8] ;  /* 0xfffff800090b7984 */ /* 0x000e220000000800 */
[----:B------:R-:W-:Y:S01]  /*0c20*/  VIADD R8, R8, 0x4 ;  /* 0x0000000408087836 */ /* 0x000fe20000000000 */
[----:B------:R-:W-:Y:S01]  /*0c30*/  IADD3 R10, P1, PT, R6, 0x10, RZ ;  /* 0x00000010060a7810 */ /* 0x000fe20007f3e0ff */
[----:B------:R-:W-:Y:S01]  /*0c40*/  VIADD R5, R5, 0x4 ;  /* 0x0000000405057836 */ /* 0x000fe20000000000 */
[----:B------:R-:W1:Y:S02]  /*0c50*/  LDS R17, [R9+-0x4] ;  /* 0xfffffc0009117984 */ /* 0x000e640000000800 */
[----:B------:R-:W-:Y:S01]  /*0c60*/  ISETP.NE.AND P0, PT, R8, RZ, PT ;  /* 0x000000ff0800720c */ /* 0x000fe20003f05270 */
[----:B------:R-:W-:Y:S01]  /*0c70*/  IMAD.X R23, RZ, RZ, R7, P1 ;  /* 0x000000ffff177224 */ /* 0x000fe200008e0607 */
[----:B------:R-:W2:Y:S04]  /*0c80*/  LDS R19, [R9] ;  /* 0x0000000009137984 */ /* 0x000ea80000000800 */
[----:B------:R3:W4:Y:S02]  /*0c90*/  LDS R21, [R9+0x4] ;  /* 0x0000040009157984 */ /* 0x0007240000000800 */
[----:B---3--:R-:W-:-:S02]  /*0ca0*/  VIADD R9, R9, 0x10 ;  /* 0x0000001009097836 */ /* 0x008fc40000000000 */
[----:B0-----:R-:W-:Y:S04]  /*0cb0*/  STG.E desc[UR10][R6.64+-0x8], R11 ;  /* 0xfffff80b06007986 */ /* 0x001fe8000c10190a */
[----:B-1----:R-:W-:Y:S04]  /*0cc0*/  STG.E desc[UR10][R6.64+-0x4], R17 ;  /* 0xfffffc1106007986 */ /* 0x002fe8000c10190a */
[----:B--2---:R-:W-:Y:S04]  /*0cd0*/  STG.E desc[UR10][R6.64], R19 ;  /* 0x0000001306007986 */ /* 0x004fe8000c10190a */
[----:B----4-:R0:W-:Y:S02]  /*0ce0*/  STG.E desc[UR10][R6.64+0x4], R21 ;  /* 0x0000041506007986 */ /* 0x0101e4000c10190a */
[----:B0-----:R-:W-:Y:S01]  /*0cf0*/  MOV R6, R10 ;  /* 0x0000000a00067202 */ /* 0x001fe20000000f00 */
[----:B------:R-:W-:Y:S01]  /*0d00*/  IMAD.MOV.U32 R7, RZ, RZ, R23 ;  /* 0x000000ffff077224 */ /* 0x000fe200078e0017 */
[----:B------:R-:W-:Y:S06]  /*0d10*/  @P0 BRA `(.L_x_12) ;  /* 0xfffffffc00bc0947 */ /* 0x000fec000383ffff */
.L_x_9:
[----:B------:R-:W-:Y:S05]  /*0d20*/  BSYNC.RECONVERGENT B1 ;  /* 0x0000000000017941 */ /* 0x000fea0003800200 */
.L_x_8:
[----:B------:R-:W-:Y:S01]  /*0d30*/  ISETP.GE.AND P0, PT, R4, R13, PT ;  /* 0x0000000d0400720c */ /* 0x000fe20003f06270 */
[----:B------:R-:W-:-:S12]  /*0d40*/  BSSY.RECONVERGENT B1, `(.L_x_19) ;  /* 0x0000092000017945 */ /* 0x000fd80003800200 */
[----:B------:R-:W-:Y:S05]  /*0d50*/  @P0 BRA `(.L_x_20) ;  /* 0x0000000800400947 */ /* 0x000fea0003800000 */
[--C-:B0-2---:R-:W-:Y:S01]  /*0d60*/  IMAD.IADD R6, R13, 0x1, -R4.reuse ;  /* 0x000000010d067824 */ /* 0x105fe200078e0a04 */
[----:B------:R-:W-:Y:S01]  /*0d70*/  BSSY.RECONVERGENT B2, `(.L_x_21) ;  /* 0x000001c000027945 */ /* 0x000fe20003800200 */
[----:B------:R-:W-:Y:S02]  /*0d80*/  IMAD.IADD R7, R4, 0x1, -R13 ;  /* 0x0000000104077824 */ /* 0x000fe400078e0a0d */
[----:B------:R-:W-:Y:S01]  /*0d90*/  IMAD.MOV.U32 R17, RZ, RZ, R5 ;  /* 0x000000ffff117224 */ /* 0x000fe200078e0005 */
[----:B------:R-:W-:Y:S01]  /*0da0*/  LOP3.LUT P1, R8, R6, 0x3, RZ, 0xc0, !PT ;  /* 0x0000000306087812 */ /* 0x000fe2000782c0ff */
[----:B------:R-:W-:Y:S01]  /*0db0*/  IMAD.MOV.U32 R16, RZ, RZ, R4 ;  /* 0x000000ffff107224 */ /* 0x000fe200078e0004 */
[----:B------:R-:W-:-:S11]  /*0dc0*/  ISETP.GT.U32.AND P0, PT, R7, -0x4, PT ;  /* 0xfffffffc0700780c */ /* 0x000fd60003f04070 */
[----:B------:R-:W-:Y:S05]  /*0dd0*/  @!P1 BRA `(.L_x_22) ;  /* 0x0000000000549947 */ /* 0x000fea0003800000 */
[----:B------:R-:W0:Y:S01]  /*0de0*/  S2UR UR9, SR_CgaCtaId ;  /* 0x00000000000979c3 */ /* 0x000e220000008800 */
[----:B------:R-:W-:Y:S01]  /*0df0*/  UMOV UR8, 0x400 ;  /* 0x0000040000087882 */ /* 0x000fe20000000000 */
[----:B------:R-:W-:Y:S01]  /*0e00*/  ISETP.NE.AND P1, PT, R8, 0x1, PT ;  /* 0x000000010800780c */ /* 0x000fe20003f25270 */
[----:B------:R-:W-:Y:S01]  /*0e10*/  VIADD R17, R5, 0x1 ;  /* 0x0000000105117836 */ /* 0x000fe20000000000 */
[----:B------:R-:W-:-:S04]  /*0e20*/  IADD3 R16, PT, PT, R4, 0x1, RZ ;  /* 0x0000000104107810 */ /* 0x000fc80007ffe0ff */
        /* <DEDUP_REMOVED lines=12> */
[----:B------:R-:W-:Y:S01]  /*0ef0*/  @P1 VIADD R17, R5, 0x3 ;  /* 0x0000000305111836 */ /* 0x000fe20000000000 */
[----:B------:R-:W-:Y:S02]  /*0f00*/  @P1 IADD3 R16, PT, PT, R4, 0x3, RZ ;  /* 0x0000000304101810 */ /* 0x000fe40007ffe0ff */
[----:B0-----:R2:W-:Y:S04]  /*0f10*/  STG.E desc[UR10][R6.64+0x4], R9 ;  /* 0x0000040906007986 */ /* 0x0015e8000c10190a */
[----:B-1----:R2:W-:Y:S02]  /*0f20*/  @P1 STG.E desc[UR10][R6.64+0x8], R11 ;  /* 0x0000080b06001986 */ /* 0x0025e4000c10190a */
.L_x_22:
[----:B------:R-:W-:Y:S05]  /*0f30*/  BSYNC.RECONVERGENT B2 ;  /* 0x0000000000027941 */ /* 0x000fea0003800200 */
.L_x_21:
[----:B------:R-:W-:Y:S05]  /*0f40*/  @P0 BRA `(.L_x_20) ;  /* 0x0000000400c40947 */ /* 0x000fea0003800000 */
[----:B------:R-:W-:Y:S01]  /*0f50*/  ISETP.GE.AND P0, PT, R16, R13, PT ;  /* 0x0000000d1000720c */ /* 0x000fe20003f06270 */
[----:B------:R-:W-:-:S12]  /*0f60*/  BSSY.RELIABLE B2, `(.L_x_23) ;  /* 0x000005d000027945 */ /* 0x000fd80003800100 */
[----:B------:R-:W-:Y:S05]  /*0f70*/  @P0 BRA `(.L_x_24) ;  /* 0x00000004006c0947 */ /* 0x000fea0003800000 */
[----:B------:R-:W-:Y:S01]  /*0f80*/  IMAD.IADD R4, R13, 0x1, -R16 ;  /* 0x000000010d047824 */ /* 0x000fe200078e0a10 */
[----:B------:R-:W-:Y:S01]  /*0f90*/  BSSY.RECONVERGENT B3, `(.L_x_25) ;  /* 0x0000036000037945 */ /* 0x000fe20003800200 */
[----:B------:R-:W-:-:S03]  /*0fa0*/  PLOP3.LUT P0, PT, PT, PT, PT, 0x80, 0x8 ;  /* 0x000000000008781c */ /* 0x000fc60003f0f070 */
[----:B------:R-:W-:-:S13]  /*0fb0*/  ISETP.GT.AND P1, PT, R4, 0xc, PT ;  /* 0x0000000c0400780c */ /* 0x000fda0003f24270 */
[----:B------:R-:W-:Y:S05]  /*0fc0*/  @!P1 BRA `(.L_x_26) ;  /* 0x0000000000c89947 */ /* 0x000fea0003800000 */
[----:B0-2---:R-:W0:Y:S01]  /*0fd0*/  S2R R6, SR_CgaCtaId ;  /* 0x0000000000067919 */ /* 0x005e220000008800 */
[----:B------:R-:W1:Y:S01]  /*0fe0*/  LDC.64 R4, c[0x0][0x388] ;  /* 0x0000e200ff047b82 */ /* 0x000e620000000a00 */
[----:B------:R-:W-:Y:S01]  /*0ff0*/  MOV R21, 0x400 ;  /* 0x0000040000157802 */ /* 0x000fe20000000f00 */
[----:B------:R-:W-:Y:S01]  /*1000*/  VIADD R19, R13, 0xfffffff4 ;  /* 0xfffffff40d137836 */ /* 0x000fe20000000000 */
[----:B------:R-:W-:Y:S02]  /*1010*/  PLOP3.LUT P0, PT, PT, PT, PT, 0x8, 0x80 ;  /* 0x000000000080781c */ /* 0x000fe40003f0e170 */
[----:B0-----:R-:W-:-:S11]  /*1020*/  LEA R21, R6, R21, 0x18 ;  /* 0x0000001506157211 */ /* 0x001fd600078ec0ff */
.L_x_27:
[C---:B------:R-:W-:Y:S02]  /*1030*/  IMAD R28, R16.reuse, 0x4, R21 ;  /* 0x00000004101c7824 */ /* 0x040fe400078e0215 */
[C---:B------:R-:W-:Y:S02]  /*1040*/  VIADD R7, R17.reuse, 0x4 ;  /* 0x0000000411077836 */ /* 0x040fe40000000000 */
[--C-:B-1----:R-:W-:Y:S01]  /*1050*/  IMAD.WIDE.U32 R8, R17, 0x4, R4.reuse ;  /* 0x0000000411087825 */ /* 0x102fe200078e0004 */
[----:B------:R-:W0:Y:S03]  /*1060*/  LDS R27, [R28] ;  /* 0x000000001c1b7984 */ /* 0x000e260000000800 */
[----:B------:R-:W-:Y:S01]  /*1070*/  IMAD.WIDE.U32 R6, R7, 0x4, R4 ;  /* 0x0000000407067825 */ /* 0x000fe200078e0004 */
[----:B------:R-:W1:Y:S03]  /*1080*/  LDS R18, [R28+0x4] ;  /* 0x000004001c127984 */ /* 0x000e660000000800 */
[----:B------:R-:W-:Y:S01]  /*1090*/  VIADD R16, R16, 0x10 ;  /* 0x0000001010107836 */ /* 0x000fe20000000000 */
[----:B------:R-:W2:Y:S04]  /*10a0*/  LDS R22, [R28+0x8] ;  /* 0x000008001c167984 */ /* 0x000ea80000000800 */
[----:B------:R-:W3:Y:S01]  /*10b0*/  LDS R23, [R28+0xc] ;  /* 0x00000c001c177984 */ /* 0x000ee20000000800 */
[----:B------:R-:W-:-:S03]  /*10c0*/  ISETP.GE.AND P1, PT, R16, R19, PT ;  /* 0x000000131000720c */ /* 0x000fc60003f26270 */
[----:B------:R-:W4:Y:S04]  /*10d0*/  LDS R25, [R28+0x10] ;  /* 0x000010001c197984 */ /* 0x000f280000000800 */
[----:B------:R-:W5:Y:S04]  /*10e0*/  LDS R29, [R28+0x14] ;  /* 0x000014001c1d7984 */ /* 0x000f680000000800 */
[----:B------:R-:W5:Y:S04]  /*10f0*/  LDS R11, [R28+0x1c] ;  /* 0x00001c001c0b7984 */ /* 0x000f680000000800 */
[----:B------:R-:W5:Y:S04]  /*1100*/  LDS R26, [R28+0x18] ;  /* 0x000018001c1a7984 */ /* 0x000f680000000800 */
[----:B------:R-:W5:Y:S04]  /*1110*/  LDS R10, [R28+0x20] ;  /* 0x000020001c0a7984 */ /* 0x000f680000000800 */
[----:B------:R-:W-:Y:S04]  /*1120*/  LDS R20, [R28+0x38] ;  /* 0x000038001c147984 */ /* 0x000fe80000000800 */
[----:B0-----:R-:W-:Y:S04]  /*1130*/  STG.E desc[UR10][R8.64], R27 ;  /* 0x0000001b08007986 */ /* 0x001fe8000c10190a */
[----:B-1----:R-:W-:Y:S04]  /*1140*/  STG.E desc[UR10][R8.64+0x4], R18 ;  /* 0x0000041208007986 */ /* 0x002fe8000c10190a */
[----:B--2---:R-:W-:Y:S04]  /*1150*/  STG.E desc[UR10][R8.64+0x8], R22 ;  /* 0x0000081608007986 */ /* 0x004fe8000c10190a */
[----:B---3--:R0:W-:Y:S04]  /*1160*/  STG.E desc[UR10][R8.64+0xc], R23 ;  /* 0x00000c1708007986 */ /* 0x0081e8000c10190a */
[----:B----4-:R-:W-:Y:S04]  /*1170*/  STG.E desc[UR10][R6.64], R25 ;  /* 0x0000001906007986 */ /* 0x010fe8000c10190a */
[----:B-----5:R-:W-:Y:S04]  /*1180*/  STG.E desc[UR10][R6.64+0x4], R29 ;  /* 0x0000041d06007986 */ /* 0x020fe8000c10190a */
[----:B------:R-:W1:Y:S01]  /*1190*/  LDS R23, [R28+0x24] ;  /* 0x000024001c177984 */ /* 0x000e620000000800 */
[----:B0-----:R-:W-:-:S03]  /*11a0*/  IADD3 R9, PT, PT, R17, 0x8, RZ ;  /* 0x0000000811097810 */ /* 0x001fc60007ffe0ff */
[----:B------:R-:W0:Y:S02]  /*11b0*/  LDS R25, [R28+0x28] ;  /* 0x000028001c197984 */ /* 0x000e240000000800 */
[----:B------:R-:W-:Y:S02]  /*11c0*/  IMAD.WIDE.U32 R8, R9, 0x4, R4 ;  /* 0x0000000409087825 */ /* 0x000fe400078e0004 */
[----:B------:R-:W2:Y:S04]  /*11d0*/  LDS R27, [R28+0x2c] ;  /* 0x00002c001c1b7984 */ /* 0x000ea80000000800 */
[----:B------:R-:W3:Y:S04]  /*11e0*/  LDS R29, [R28+0x30] ;  /* 0x000030001c1d7984 */ /* 0x000ee80000000800 */
[----:B------:R-:W4:Y:S04]  /*11f0*/  LDS R18, [R28+0x34] ;  /* 0x000034001c127984 */ /* 0x000f280000000800 */
[----:B------:R-:W5:Y:S04]  /*1200*/  LDS R22, [R28+0x3c] ;  /* 0x00003c001c167984 */ /* 0x000f680000000800 */
[----:B------:R1:W-:Y:S04]  /*1210*/  STG.E desc[UR10][R6.64+0xc], R11 ;  /* 0x00000c0b06007986 */ /* 0x0003e8000c10190a */
[----:B------:R-:W-:Y:S04]  /*1220*/  STG.E desc[UR10][R6.64+0x8], R26 ;  /* 0x0000081a06007986 */ /* 0x000fe8000c10190a */
[----:B------:R0:W-:Y:S01]  /*1230*/  STG.E desc[UR10][R8.64], R10 ;  /* 0x0000000a08007986 */ /* 0x0001e2000c10190a */
[----:B-1----:R-:W-:-:S02]  /*1240*/  VIADD R11, R17, 0xc ;  /* 0x0000000c110b7836 */ /* 0x002fc40000000000 */
[----:B------:R-:W-:Y:S01]  /*1250*/  VIADD R17, R17, 0x10 ;  /* 0x0000001011117836 */ /* 0x000fe20000000000 */
[----:B------:R1:W-:Y:S01]  /*1260*/  STG.E desc[UR10][R8.64+0x4], R23 ;  /* 0x0000041708007986 */ /* 0x0003e2000c10190a */
[----:B0-----:R-:W-:-:S03]  /*1270*/  IMAD.WIDE.U32 R10, R11, 0x4, R4 ;  /* 0x000000040b0a7825 */ /* 0x001fc600078e0004 */
[----:B------:R1:W-:Y:S04]  /*1280*/  STG.E desc[UR10][R8.64+0x8], R25 ;  /* 0x0000081908007986 */ /* 0x0003e8000c10190a */
[----:B--2---:R1:W-:Y:S04]  /*1290*/  STG.E desc[UR10][R8.64+0xc], R27 ;  /* 0x00000c1b08007986 */ /* 0x0043e8000c10190a */
[----:B---3--:R1:W-:Y:S04]  /*12a0*/  STG.E desc[UR10][R10.64], R29 ;  /* 0x0000001d0a007986 */ /* 0x0083e8000c10190a */
[----:B----4-:R1:W-:Y:S04]  /*12b0*/  STG.E desc[UR10][R10.64+0x4], R18 ;  /* 0x000004120a007986 */ /* 0x0103e8000c10190a */
[----:B------:R1:W-:Y:S04]  /*12c0*/  STG.E desc[UR10][R10.64+0x8], R20 ;  /* 0x000008140a007986 */ /* 0x0003e8000c10190a */
[----:B-----5:R1:W-:Y:S01]  /*12d0*/  STG.E desc[UR10][R10.64+0xc], R22 ;  /* 0x00000c160a007986 */ /* 0x0203e2000c10190a */
[----:B------:R-:W-:Y:S05]  /*12e0*/  @!P1 BRA `(.L_x_27) ;  /* 0xfffffffc00509947 */ /* 0x000fea000383ffff */
.L_x_26:
[----:B------:R-:W-:Y:S05]  /*12f0*/  BSYNC.RECONVERGENT B3 ;  /* 0x0000000000037941 */ /* 0x000fea0003800200 */
.L_x_25:
[----:B------:R-:W-:Y:S01]  /*1300*/  IMAD.IADD R4, R13, 0x1, -R16 ;  /* 0x000000010d047824 */ /* 0x000fe200078e0a10 */
[----:B------:R-:W-:Y:S04]  /*1310*/  BSSY.RECONVERGENT B3, `(.L_x_28) ;  /* 0x000001e000037945 */ /* 0x000fe80003800200 */
[----:B------:R-:W-:-:S13]  /*1320*/  ISETP.GT.AND P1, PT, R4, 0x4, PT ;  /* 0x000000040400780c */ /* 0x000fda0003f24270 */
[----:B------:R-:W-:Y:S05]  /*1330*/  @!P1 BRA `(.L_x_29) ;  /* 0x00000000006c9947 */ /* 0x000fea0003800000 */
[----:B------:R-:W3:Y:S01]  /*1340*/  S2UR UR9, SR_CgaCtaId ;  /* 0x00000000000979c3 */ /* 0x000ee20000008800 */
[----:B------:R-:W-:Y:S01]  /*1350*/  UMOV UR8, 0x400 ;  /* 0x0000040000087882 */ /* 0x000fe20000000000 */
[----:B-1----:R-:W-:Y:S02]  /*1360*/  IADD3 R23, PT, PT, R17, 0x4, RZ ;  /* 0x0000000411177810 */ /* 0x002fe40007ffe0ff */
[----:B------:R-:W-:-:S04]  /*1370*/  PLOP3.LUT P0, PT, PT, PT, PT, 0x8, 0x80 ;  /* 0x000000000080781c */ /* 0x000fc80003f0e170 */
[----:B0-2---:R-:W0:Y:S01]  /*1380*/  LDC.64 R6, c[0x0][0x388] ;  /* 0x0000e200ff067b82 */ /* 0x005e220000000a00 */
[----:B---3--:R-:W-:-:S06]  /*1390*/  ULEA UR8, UR9, UR8, 0x18 ;  /* 0x0000000809087291 */ /* 0x008fcc000f8ec0ff */
[C---:B------:R-:W-:Y:S01]  /*13a0*/  LEA R8, R16.reuse, UR8, 0x2 ;  /* 0x0000000810087c11 */ /* 0x040fe2000f8e10ff */
[----:B------:R-:W-:Y:S02]  /*13b0*/  VIADD R16, R16, 0x8 ;  /* 0x0000000810107836 */ /* 0x000fe40000000000 */
[--C-:B0-----:R-:W-:Y:S02]  /*13c0*/  IMAD.WIDE.U32 R4, R17, 0x4, R6.reuse ;  /* 0x0000000411047825 */ /* 0x101fe400078e0006 */
[----:B------:R-:W0:Y:S02]  /*13d0*/  LDS R9, [R8] ;  /* 0x0000000008097984 */ /* 0x000e240000000800 */
[----:B------:R-:W-:Y:S02]  /*13e0*/  IMAD.WIDE.U32 R6, R23, 0x4, R6 ;  /* 0x0000000417067825 */ /* 0x000fe400078e0006 */
[----:B------:R-:W1:Y:S02]  /*13f0*/  LDS R11, [R8+0x4] ;  /* 0x00000400080b7984 */ /* 0x000e640000000800 */
[----:B------:R-:W-:-:S02]  /*1400*/  VIADD R17, R17, 0x8 ;  /* 0x0000000811117836 */ /* 0x000fc40000000000 */
[----:B------:R-:W2:Y:S04]  /*1410*/  LDS R19, [R8+0x8] ;  /* 0x0000080008137984 */ /* 0x000ea80000000800 */
[----:B------:R-:W3:Y:S04]  /*1420*/  LDS R21, [R8+0xc] ;  /* 0x00000c0008157984 */ /* 0x000ee80000000800 */
[----:B------:R-:W4:Y:S04]  /*1430*/  LDS R25, [R8+0x10] ;  /* 0x0000100008197984 */ /* 0x000f280000000800 */
[----:B------:R-:W5:Y:S04]  /*1440*/  LDS R27, [R8+0x14] ;  /* 0x00001400081b7984 */ /* 0x000f680000000800 */
[----:B------:R-:W5:Y:S04]  /*1450*/  LDS R29, [R8+0x18] ;  /* 0x00001800081d7984 */ /* 0x000f680000000800 */
[----:B------:R-:W5:Y:S04]  /*1460*/  LDS R10, [R8+0x1c] ;  /* 0x00001c00080a7984 */ /* 0x000f680000000800 */
[----:B0-----:R0:W-:Y:S04]  /*1470*/  STG.E desc[UR10][R4.64], R9 ;  /* 0x0000000904007986 */ /* 0x0011e8000c10190a */
[----:B-1----:R0:W-:Y:S04]  /*1480*/  STG.E desc[UR10][R4.64+0x4], R11 ;  /* 0x0000040b04007986 */ /* 0x0021e8000c10190a */
[----:B--2---:R0:W-:Y:S04]  /*1490*/  STG.E desc[UR10][R4.64+0x8], R19 ;  /* 0x0000081304007986 */ /* 0x0041e8000c10190a */
[----:B---3--:R0:W-:Y:S04]  /*14a0*/  STG.E desc[UR10][R4.64+0xc], R21 ;  /* 0x00000c1504007986 */ /* 0x0081e8000c10190a */
[----:B----4-:R0:W-:Y:S04]  /*14b0*/  STG.E desc[UR10][R6.64], R25 ;  /* 0x0000001906007986 */ /* 0x0101e8000c10190a */
[----:B-----5:R0:W-:Y:S04]  /*14c0*/  STG.E desc[UR10][R6.64+0x4], R27 ;  /* 0x0000041b06007986 */ /* 0x0201e8000c10190a */
[----:B------:R0:W-:Y:S04]  /*14d0*/  STG.E desc[UR10][R6.64+0x8], R29 ;  /* 0x0000081d06007986 */ /* 0x0001e8000c10190a */
[----:B------:R0:W-:Y:S02]  /*14e0*/  STG.E desc[UR10][R6.64+0xc], R10 ;  /* 0x00000c0a06007986 */ /* 0x0001e4000c10190a */
.L_x_29:
[----:B------:R-:W-:Y:S05]  /*14f0*/  BSYNC.RECONVERGENT B3 ;  /* 0x0000000000037941 */ /* 0x000fea0003800200 */
.L_x_28:
[----:B------:R-:W-:-:S13]  /*1500*/  ISETP.EQ.AND P1, PT, R16, R13, PT ;  /* 0x0000000d1000720c */ /* 0x000fda0003f22270 */
[----:B------:R-:W-:Y:S05]  /*1510*/  @!P0 BREAK.RELIABLE P1, B2 ;  /* 0x0000000000028942 */ /* 0x000fea0000800100 */
[----:B------:R-:W-:Y:S05]  /*1520*/  @!P0 BRA P1, `(.L_x_20) ;  /* 0x00000000004c8947 */ /* 0x000fea0000800000 */
.L_x_24:
[----:B------:R-:W-:Y:S05]  /*1530*/  BSYNC.RELIABLE B2 ;  /* 0x0000000000027941 */ /* 0x000fea0003800100 */
.L_x_23:
[----:B0-2---:R-:W1:Y:S01]  /*1540*/  S2R R7, SR_CgaCtaId ;  /* 0x0000000000077919 */ /* 0x005e620000008800 */
[----:B------:R-:W0:Y:S01]  /*1550*/  LDC.64 R4, c[0x0][0x388] ;  /* 0x0000e200ff047b82 */ /* 0x000e220000000a00 */
[----:B------:R-:W-:-:S04]  /*1560*/  MOV R6, 0x400 ;  /* 0x0000040000067802 */ /* 0x000fc80000000f00 */
[----:B-1----:R-:W-:-:S07]  /*1570*/  LEA R23, R7, R6, 0x18 ;  /* 0x0000000607177211 */ /* 0x002fce00078ec0ff */
.L_x_30:
[C---:B------:R-:W-:Y:S02]  /*1580*/  IMAD R8, R16.reuse, 0x4, R23 ;  /* 0x0000000410087824 */ /* 0x040fe400078e0217 */
[C---:B0---4-:R-:W-:Y:S01]  /*1590*/  IMAD.WIDE.U32 R6, R17.reuse, 0x4, R4 ;  /* 0x0000000411067825 */ /* 0x051fe200078e0004 */
[----:B------:R-:W-:Y:S02]  /*15a0*/  IADD3 R17, PT, PT, R17, 0x4, RZ ;  /* 0x0000000411117810 */ /* 0x000fe40007ffe0ff */
[----:B------:R-:W0:Y:S01]  /*15b0*/  LDS R9, [R8] ;  /* 0x0000000008097984 */ /* 0x000e220000000800 */
[----:B------:R-:W-:-:S03]  /*15c0*/  VIADD R16, R16, 0x4 ;  /* 0x0000000410107836 */ /* 0x000fc60000000000 */
[----:B------:R-:W1:Y:S02]  /*15d0*/  LDS R11, [R8+0x4] ;  /* 0x00000400080b7984 */ /* 0x000e640000000800 */
[----:B------:R-:W-:Y:S02]  /*15e0*/  ISETP.NE.AND P0, PT, R16, R13, PT ;  /* 0x0000000d1000720c */ /* 0x000fe40003f05270 */
[----:B------:R-:W2:Y:S04]  /*15f0*/  LDS R19, [R8+0x8] ;  /* 0x0000080008137984 */ /* 0x000ea80000000800 */
[----:B------:R-:W3:Y:S04]  /*1600*/  LDS R21, [R8+0xc] ;  /* 0x00000c0008157984 */ /* 0x000ee80000000800 */
[----:B0-----:R4:W-:Y:S04]  /*1610*/  STG.E desc[UR10][R6.64], R9 ;  /* 0x0000000906007986 */ /* 0x0019e8000c10190a */
[----:B-1----:R4:W-:Y:S04]  /*1620*/  STG.E desc[UR10][R6.64+0x4], R11 ;  /* 0x0000040b06007986 */ /* 0x0029e8000c10190a */
[----:B--2---:R4:W-:Y:S04]  /*1630*/  STG.E desc[UR10][R6.64+0x8], R19 ;  /* 0x0000081306007986 */ /* 0x0049e8000c10190a */
[----:B---3--:R4:W-:Y:S01]  /*1640*/  STG.E desc[UR10][R6.64+0xc], R21 ;  /* 0x00000c1506007986 */ /* 0x0089e2000c10190a */
[----:B------:R-:W-:Y:S05]  /*1650*/  @P0 BRA `(.L_x_30) ;  /* 0xfffffffc00c80947 */ /* 0x000fea000383ffff */
.L_x_20:
[----:B------:R-:W-:Y:S05]  /*1660*/  BSYNC.RECONVERGENT B1 ;  /* 0x0000000000017941 */ /* 0x000fea0003800200 */
.L_x_19:
[----:B------:R-:W-:-:S13]  /*1670*/  ISETP.GT.U32.AND P0, PT, R15, R0, PT ;  /* 0x000000000f00720c */ /* 0x000fda0003f04070 */
[----:B------:R-:W-:Y:S05]  /*1680*/  @!P0 BRA `(.L_x_4) ;  /* 0x0000000400208947 */ /* 0x000fea0003800000 */
[----:B------:R-:W-:-:S13]  /*1690*/  ISETP.GE.U32.AND P2, PT, R0, R13, PT ;  /* 0x0000000d0000720c */ /* 0x000fda0003f46070 */
[----:B0-----:R-:W0:Y:S02]  /*16a0*/  @P2 LDC.64 R4, c[0x0][0x388] ;  /* 0x0000e200ff042b82 */ /* 0x001e240000000a00 */
[----:B0-----:R-:W-:-:S06]  /*16b0*/  @P2 IMAD.WIDE.U32 R4, R0, 0x4, R4 ;  /* 0x0000000400042825 */ /* 0x001fcc00078e0004 */
[----:B------:R-:W3:Y:S01]  /*16c0*/  @P2 LDG.E R4, desc[UR10][R4.64] ;  /* 0x0000000a04042981 */ /* 0x000ee2000c1e1900 */
[----:B--2-4-:R-:W-:Y:S01]  /*16d0*/  @P2 MOV R6, 0x400 ;  /* 0x0000040000062802 */ /* 0x014fe20000000f00 */
[----:B------:R-:W-:Y:S01]  /*16e0*/  BSSY.RECONVERGENT B1, `(.L_x_31) ;  /* 0x0000024000017945 */ /* 0x000fe20003800200 */
[----:B------:R-:W-:Y:S01]  /*16f0*/  PLOP3.LUT P0, PT, P2, PT, PT, 0x8, 0x80 ;  /* 0x000000000080781c */ /* 0x000fe2000170e170 */
[----:B------:R-:W0:Y:S02]  /*1700*/  @P2 S2R R7, SR_CgaCtaId ;  /* 0x0000000000072919 */ /* 0x000e240000008800 */
[----:B0-----:R-:W-:-:S05]  /*1710*/  @P2 LEA R7, R7, R6, 0x18 ;  /* 0x0000000607072211 */ /* 0x001fca00078ec0ff */
[C---:B------:R-:W-:Y:S02]  /*1720*/  @P2 IMAD R7, R0.reuse, 0x4, R7 ;  /* 0x0000000400072824 */ /* 0x040fe400078e0207 */
[----:B------:R-:W-:-:S04]  /*1730*/  @P2 VIADD R0, R0, 0x1 ;  /* 0x0000000100002836 */ /* 0x000fc80000000000 */
[C---:B------:R-:W-:Y:S01]  /*1740*/  IMAD.IADD R6, R13.reuse, 0x1, -R0 ;  /* 0x000000010d067824 */ /* 0x040fe200078e0a00 */
[----:B------:R-:W-:-:S04]  /*1750*/  ISETP.GT.U32.AND P1, PT, R13, R0, PT ;  /* 0x000000000d00720c */ /* 0x000fc80003f24070 */
[----:B------:R-:W-:Y:S01]  /*1760*/  ISETP.LE.U32.OR P1, PT, R6, 0x3, !P1 ;  /* 0x000000030600780c */ /* 0x000fe20004f23470 */
[----:B---3--:R0:W-:-:S12]  /*1770*/  @P2 STS [R7], R4 ;  /* 0x0000000407002388 */ /* 0x0081d80000000800 */
[----:B------:R-:W-:Y:S05]  /*1780*/  @P1 BRA `(.L_x_32) ;  /* 0x0000000000641947 */ /* 0x000fea0003800000 */
[----:B0-----:R-:W1:Y:S01]  /*1790*/  S2R R7, SR_CgaCtaId ;  /* 0x0000000000077919 */ /* 0x001e620000008800 */
[----:B------:R-:W0:Y:S01]  /*17a0*/  LDC.64 R4, c[0x0][0x388] ;  /* 0x0000e200ff047b82 */ /* 0x000e220000000a00 */
[----:B------:R-:W-:Y:S01]  /*17b0*/  MOV R6, 0x400 ;  /* 0x0000040000067802 */ /* 0x000fe20000000f00 */
[----:B------:R-:W-:Y:S01]  /*17c0*/  VIADD R21, R13, 0xfffffffd ;  /* 0xfffffffd0d157836 */ /* 0x000fe20000000000 */
[----:B------:R-:W-:Y:S02]  /*17d0*/  PLOP3.LUT P0, PT, PT, PT, PT, 0x8, 0x80 ;  /* 0x000000000080781c */ /* 0x000fe40003f0e170 */
[----:B-1----:R-:W-:-:S11]  /*17e0*/  LEA R23, R7, R6, 0x18 ;  /* 0x0000000607177211 */ /* 0x002fd600078ec0ff */
.L_x_33:
[C---:B------:R-:W-:Y:S01]  /*17f0*/  IADD3 R11, PT, PT, R0.reuse, 0x1, RZ ;  /* 0x00000001000b7810 */ /* 0x040fe20007ffe0ff */
[C---:B------:R-:W-:Y:S02]  /*1800*/  VIADD R17, R0.reuse, 0x2 ;  /* 0x0000000200117836 */ /* 0x040fe40000000000 */
[C---:B------:R-:W-:Y:S02]  /*1810*/  VIADD R7, R0.reuse, 0x3 ;  /* 0x0000000300077836 */ /* 0x040fe40000000000 */
[----:B0-2---:R-:W-:-:S04]  /*1820*/  IMAD.WIDE.U32 R8, R0, 0x4, R4 ;  /* 0x0000000400087825 */ /* 0x005fc800078e0004 */
[--C-:B------:R-:W-:Y:S02]  /*1830*/  IMAD.WIDE.U32 R10, R11, 0x4, R4.reuse ;  /* 0x000000040b0a7825 */ /* 0x100fe400078e0004 */
[----:B------:R-:W2:Y:S02]  /*1840*/  LDG.E R8, desc[UR10][R8.64] ;  /* 0x0000000a08087981 */ /* 0x000ea4000c1e1900 */
[--C-:B------:R-:W-:Y:S02]  /*1850*/  IMAD.WIDE.U32 R16, R17, 0x4, R4.reuse ;  /* 0x0000000411107825 */ /* 0x100fe400078e0004 */
[----:B------:R-:W3:Y:S02]  /*1860*/  LDG.E R10, desc[UR10][R10.64] ;  /* 0x0000000a0a0a7981 */ /* 0x000ee4000c1e1900 */
[----:B------:R-:W-:Y:S02]  /*1870*/  IMAD.WIDE.U32 R6, R7, 0x4, R4 ;  /* 0x0000000407067825 */ /* 0x000fe400078e0004 */
[----:B------:R-:W4:Y:S04]  /*1880*/  LDG.E R16, desc[UR10][R16.64] ;  /* 0x0000000a10107981 */ /* 0x000f28000c1e1900 */
[----:B------:R-:W5:Y:S01]  /*1890*/  LDG.E R6, desc[UR10][R6.64] ;  /* 0x0000000a06067981 */ /* 0x000f62000c1e1900 */
[----:B------:R-:W-:-:S02]  /*18a0*/  IMAD R19, R0, 0x4, R23 ;  /* 0x0000000400137824 */ /* 0x000fc400078e0217 */
[----:B------:R-:W-:-:S05]  /*18b0*/  VIADD R0, R0, 0x4 ;  /* 0x0000000400007836 */ /* 0x000fca0000000000 */
[----:B------:R-:W-:Y:S01]  /*18c0*/  ISETP.GE.U32.AND P1, PT, R0, R21, PT ;  /* 0x000000150000720c */ /* 0x000fe20003f26070 */
[----:B--2---:R2:W-:Y:S04]  /*18d0*/  STS [R19], R8 ;  /* 0x0000000813007388 */ /* 0x0045e80000000800 */
[----:B---3--:R2:W-:Y:S04]  /*18e0*/  STS [R19+0x4], R10 ;  /* 0x0000040a13007388 */ /* 0x0085e80000000800 */
[----:B----4-:R2:W-:Y:S04]  /*18f0*/  STS [R19+0x8], R16 ;  /* 0x0000081013007388 */ /* 0x0105e80000000800 */
[----:B-----5:R2:W-:Y:S01]  /*1900*/  STS [R19+0xc], R6 ;  /* 0x00000c0613007388 */ /* 0x0205e20000000800 */
[----:B------:R-:W-:Y:S05]  /*1910*/  @!P1 BRA `(.L_x_33) ;  /* 0xfffffffc00b49947 */ /* 0x000fea000383ffff */
.L_x_32:
[----:B------:R-:W-:Y:S05]  /*1920*/  BSYNC.RECONVERGENT B1 ;  /* 0x0000000000017941 */ /* 0x000fea0003800200 */
.L_x_31:
[CC--:B------:R-:W-:Y:S01]  /*1930*/  ISETP.GT.U32.AND P1, PT, R13.reuse, R0.reuse, PT ;  /* 0x000000000d00720c */ /* 0x0c0fe20003f24070 */
[----:B------:R-:W-:Y:S01]  /*1940*/  BSSY.RECONVERGENT B1, `(.L_x_34) ;  /* 0x0000012000017945 */ /* 0x000fe20003800200 */
[----:B0-----:R-:W-:-:S04]  /*1950*/  IADD3 R4, PT, PT, R13, -R0, RZ ;  /* 0x800000000d047210 */ /* 0x001fc80007ffe0ff */
[----:B------:R-:W-:-:S13]  /*1960*/  ISETP.LE.U32.OR P1, PT, R4, 0x1, !P1 ;  /* 0x000000010400780c */ /* 0x000fda0004f23470 */
[----:B------:R-:W-:Y:S05]  /*1970*/  @P1 BRA `(.L_x_35) ;  /* 0x0000000000381947 */ /* 0x000fea0003800000 */
[----:B------:R-:W2:Y:S01]  /*1980*/  LDC.64 R4, c[0x0][0x388] ;  /* 0x0000e200ff047b82 */ /* 0x000ea20000000a00 */
[C---:B-1----:R-:W-:Y:S02]  /*1990*/  VIADD R9, R0.reuse, 0x1 ;  /* 0x0000000100097836 */ /* 0x042fe40000000000 */
[----:B--2---:R-:W-:-:S04]  /*19a0*/  IMAD.WIDE.U32 R6, R0, 0x4, R4 ;  /* 0x0000000400067825 */ /* 0x004fc800078e0004 */
[----:B------:R-:W-:Y:S02]  /*19b0*/  IMAD.WIDE.U32 R4, R9, 0x4, R4 ;  /* 0x0000000409047825 */ /* 0x000fe400078e0004 */
[----:B------:R-:W2:Y:S04]  /*19c0*/  LDG.E R6, desc[UR10][R6.64] ;  /* 0x0000000a06067981 */ /* 0x000ea8000c1e1900 */
[----:B------:R-:W3:Y:S01]  /*19d0*/  LDG.E R4, desc[UR10][R4.64] ;  /* 0x0000000a04047981 */ /* 0x000ee2000c1e1900 */
[----:B------:R-:W0:Y:S01]  /*19e0*/  S2UR UR9, SR_CgaCtaId ;  /* 0x00000000000979c3 */ /* 0x000e220000008800 */
[----:B------:R-:W-:Y:S01]  /*19f0*/  UMOV UR8, 0x400 ;  /* 0x0000040000087882 */ /* 0x000fe20000000000 */
[----:B------:R-:W-:Y:S01]  /*1a00*/  PLOP3.LUT P0, PT, PT, PT, PT, 0x8, 0x80 ;  /* 0x000000000080781c */ /* 0x000fe20003f0e170 */
[----:B0-----:R-:W-:-:S06]  /*1a10*/  ULEA UR8, UR9, UR8, 0x18 ;  /* 0x0000000809087291 */ /* 0x001fcc000f8ec0ff */
[C---:B------:R-:W-:Y:S01]  /*1a20*/  LEA R9, R0.reuse, UR8, 0x2 ;  /* 0x0000000800097c11 */ /* 0x040fe2000f8e10ff */
[----:B------:R-:W-:-:S04]  /*1a30*/  VIADD R0, R0, 0x2 ;  /* 0x0000000200007836 */ /* 0x000fc80000000000 */
[----:B--2---:R0:W-:Y:S04]  /*1a40*/  STS [R9], R6 ;  /* 0x0000000609007388 */ /* 0x0041e80000000800 */
[----:B---3--:R0:W-:Y:S02]  /*1a50*/  STS [R9+0x4], R4 ;  /* 0x0000040409007388 */ /* 0x0081e40000000800 */
.L_x_35:
[----:B------:R-:W-:Y:S05]  /*1a60*/  BSYNC.RECONVERGENT B1 ;  /* 0x0000000000017941 */ /* 0x000fea0003800200 */
.L_x_34:
[----:B------:R-:W-:-:S13]  /*1a70*/  ISETP.LT.U32.OR P0, PT, R0, R13, P0 ;  /* 0x0000000d0000720c */ /* 0x000fda0000701470 */
[----:B------:R-:W-:Y:S05]  /*1a80*/  @!P0 BRA `(.L_x_4) ;  /* 0x0000000000208947 */ /* 0x000fea0003800000 */
[----:B0-----:R-:W0:Y:S02]  /*1a90*/  LDC.64 R4, c[0x0][0x388] ;  /* 0x0000e200ff047b82 */ /* 0x001e240000000a00 */
[----:B0-----:R-:W-:-:S06]  /*1aa0*/  IMAD.WIDE.U32 R4, R0, 0x4, R4 ;  /* 0x0000000400047825 */ /* 0x001fcc00078e0004 */
[----:B------:R-:W3:Y:S01]  /*1ab0*/  LDG.E R4, desc[UR10][R4.64] ;  /* 0x0000000a04047981 */ /* 0x000ee2000c1e1900 */
[----:B------:R-:W0:Y:S01]  /*1ac0*/  S2UR UR9, SR_CgaCtaId ;  /* 0x00000000000979c3 */ /* 0x000e220000008800 */
[----:B------:R-:W-:Y:S02]  /*1ad0*/  UMOV UR8, 0x400 ;  /* 0x0000040000087882 */ /* 0x000fe40000000000 */
[----:B0-----:R-:W-:-:S06]  /*1ae0*/  ULEA UR8, UR9, UR8, 0x18 ;  /* 0x0000000809087291 */ /* 0x001fcc000f8ec0ff */
[----:B------:R-:W-:-:S05]  /*1af0*/  LEA R7, R0, UR8, 0x2 ;  /* 0x0000000800077c11 */ /* 0x000fca000f8e10ff */
[----:B---3--:R3:W-:Y:S02]  /*1b00*/  STS [R7], R4 ;  /* 0x0000000407007388 */ /* 0x0087e40000000800 */
.L_x_4:
[----:B------:R-:W-:Y:S05]  /*1b10*/  BSYNC.RECONVERGENT B0 ;  /* 0x0000000000007941 */ /* 0x000fea0003800200 */
.L_x_3:
[----:B------:R-:W-:Y:S05]  /*1b20*/  WARPSYNC.ALL ;  /* 0x0000000000007948 */ /* 0x000fea0003800000 */
[----:B------:R-:W-:Y:S01]  /*1b30*/  BAR.SYNC.DEFER_BLOCKING 0x0 ;  /* 0x0000000000007b1d */ /* 0x000fe20000010000 */
[----:B------:R-:W-:-:S13]  /*1b40*/  ISETP.LE.U32.AND P0, PT, R15, UR4, PT ;  /* 0x000000040f007c0c */ /* 0x000fda000bf03070 */
[----:B------:R-:W-:Y:S05]  /*1b50*/  @!P0 BRA `(.L_x_36) ;  /* 0xffffffe400948947 */ /* 0x000fea000383ffff */
.L_x_2:
[C---:B------:R-:W-:Y:S01]  /*1b60*/  ISETP.GE.U32.AND P1, PT, R15.reuse, 0x8, PT ;  /* 0x000000080f00780c */ /* 0x040fe20003f26070 */
[----:B------:R-:W-:Y:S01]  /*1b70*/  IMAD.MOV.U32 R13, RZ, RZ, RZ ;  /* 0x000000ffff0d7224 */ /* 0x000fe200078e00ff */
[----:B------:R-:W-:Y:S01]  /*1b80*/  LOP3.LUT R17, R15, 0x7, RZ, 0xc0, !PT ;  /* 0x000000070f117812 */ /* 0x000fe200078ec0ff */
[----:B0-----:R-:W-:-:S03]  /*1b90*/  IMAD.MOV.U32 R0, RZ, RZ, RZ ;  /* 0x000000ffff007224 */ /* 0x001fc600078e00ff */
[----:B------:R-:W-:-:S07]  /*1ba0*/  ISETP.NE.AND P0, PT, R17, RZ, PT ;  /* 0x000000ff1100720c */ /* 0x000fce0003f05270 */
[----:B------:R-:W-:Y:S06]  /*1bb0*/  @!P1 BRA `(.L_x_37) ;  /* 0x0000000000989947 */ /* 0x000fec0003800000 */
[----:B------:R-:W0:Y:S01]  /*1bc0*/  S2UR UR5, SR_CgaCtaId ;  /* 0x00000000000579c3 */ /* 0x000e220000008800 */
[C---:B---3--:R-:W-:Y:S01]  /*1bd0*/  LOP3.LUT R4, R15.reuse, 0xfffffff8, RZ, 0xc0, !PT ;  /* 0xfffffff80f047812 */ /* 0x048fe200078ec0ff */
[----:B------:R-:W-:Y:S01]  /*1be0*/  UMOV UR4, 0x400 ;  /* 0x0000040000047882 */ /* 0x000fe20000000000 */
[----:B------:R-:W-:Y:S01]  /*1bf0*/  HFMA2 R0, -RZ, RZ, 0, 0 ;  /* 0x00000000ff007431 */ /* 0x000fe200000001ff */
[----:B------:R-:W-:Y:S02]  /*1c00*/  LOP3.LUT R13, R15, 0x7f8, RZ, 0xc0, !PT ;  /* 0x000007f80f0d7812 */ /* 0x000fe400078ec0ff */
[----:B--2---:R-:W-:Y:S01]  /*1c10*/  IMAD.MOV R16, RZ, RZ, -R4 ;  /* 0x000000ffff107224 */ /* 0x004fe200078e0a04 */
[----:B0-----:R-:W-:-:S04]  /*1c20*/  ULEA UR4, UR5, UR4, 0x18 ;  /* 0x0000000405047291 */ /* 0x001fc8000f8ec0ff */
[----:B------:R-:W-:-:S12]  /*1c30*/  UIADD3 UR4, UPT, UPT, UR4, 0x10, URZ ;  /* 0x0000001004047890 */ /* 0x000fd8000fffe0ff */
.L_x_38:
[----:B----4-:R-:W0:Y:S01]  /*1c40*/  LDS.128 R4, [UR4+-0x10] ;  /* 0xfffff004ff047984 */ /* 0x010e220008000c00 */
[----:B------:R-:W-:-:S03]  /*1c50*/  IADD3 R16, PT, PT, R16, 0x8, RZ ;  /* 0x0000000810107810 */ /* 0x000fc60007ffe0ff */
[----:B-1----:R-:W1:Y:S01]  /*1c60*/  LDS.128 R8, [UR4] ;  /* 0x00000004ff087984 */ /* 0x002e620008000c00 */
[----:B------:R-:W-:Y:S01]  /*1c70*/  UIADD3 UR4, UPT, UPT, UR4, 0x20, URZ ;  /* 0x0000002004047890 */ /* 0x000fe2000fffe0ff */
[----:B0-----:R-:W-:Y:S01]  /*1c80*/  ISETP.GT.AND P1, PT, R4, RZ, PT ;  /* 0x000000ff0400720c */ /* 0x001fe20003f24270 */
[----:B------:R-:W-:Y:S01]  /*1c90*/  VIADD R4, R0, 0x1 ;  /* 0x0000000100047836 */ /* 0x000fe20000000000 */
[----:B------:R-:W-:-:S11]  /*1ca0*/  ISETP.GT.AND P2, PT, R5, RZ, PT ;  /* 0x000000ff0500720c */ /* 0x000fd60003f44270 */
[----:B------:R-:W-:Y:S01]  /*1cb0*/  @!P1 IMAD.MOV R4, RZ, RZ, R0 ;  /* 0x000000ffff049224 */ /* 0x000fe200078e0200 */
[----:B------:R-:W-:-:S03]  /*1cc0*/  ISETP.GT.AND P1, PT, R6, RZ, PT ;  /* 0x000000ff0600720c */ /* 0x000fc60003f24270 */
[C---:B------:R-:W-:Y:S01]  /*1cd0*/  VIADD R0, R4.reuse, 0x1 ;  /* 0x0000000104007836 */ /* 0x040fe20000000000 */
[----:B------:R-:W-:Y:S02]  /*1ce0*/  @!P2 IADD3 R0, PT, PT, R4, RZ, RZ ;  /* 0x000000ff0400a210 */ /* 0x000fe40007ffe0ff */
[----:B------:R-:W-:-:S03]  /*1cf0*/  ISETP.GT.AND P2, PT, R7, RZ, PT ;  /* 0x000000ff0700720c */ /* 0x000fc60003f44270 */
[----:B------:R-:W-:-:S04]  /*1d00*/  VIADD R4, R0, 0x1 ;  /* 0x0000000100047836 */ /* 0x000fc80000000000 */
[----:B------:R-:W-:Y:S01]  /*1d10*/  @!P1 IMAD.MOV R4, RZ, RZ, R0 ;  /* 0x000000ffff049224 */ /* 0x000fe200078e0200 */
[----:B-1----:R-:W-:-:S03]  /*1d20*/  ISETP.GT.AND P1, PT, R8, RZ, PT ;  /* 0x000000ff0800720c */ /* 0x002fc60003f24270 */
[----:B------:R-:W-:Y:S02]  /*1d30*/  VIADD R0, R4, 0x1 ;  /* 0x0000000104007836 */ /* 0x000fe40000000000 */
[----:B------:R-:W-:Y:S01]  /*1d40*/  @!P2 IMAD.MOV R0, RZ, RZ, R4 ;  /* 0x000000ffff00a224 */ /* 0x000fe200078e0204 */
[----:B------:R-:W-:-:S04]  /*1d50*/  ISETP.GT.AND P2, PT, R9, RZ, PT ;  /* 0x000000ff0900720c */ /* 0x000fc80003f44270 */
[----:B------:R-:W-:-:S03]  /*1d60*/  IADD3 R4, PT, PT, R0, 0x1, RZ ;  /* 0x0000000100047810 */ /* 0x000fc60007ffe0ff */
[----:B------:R-:W-:Y:S01]  /*1d70*/  @!P1 IMAD.MOV R4, RZ, RZ, R0 ;  /* 0x000000ffff049224 */ /* 0x000fe200078e0200 */
[----:B------:R-:W-:-:S03]  /*1d80*/  ISETP.GT.AND P1, PT, R10, RZ, PT ;  /* 0x000000ff0a00720c */ /* 0x000fc60003f24270 */
[----:B------:R-:W-:Y:S02]  /*1d90*/  VIADD R0, R4, 0x1 ;  /* 0x0000000104007836 */ /* 0x000fe40000000000 */
[----:B------:R-:W-:Y:S01]  /*1da0*/  @!P2 IMAD.MOV R0, RZ, RZ, R4 ;  /* 0x000000ffff00a224 */ /* 0x000fe200078e0204 */
[----:B------:R-:W-:-:S03]  /*1db0*/  ISETP.GT.AND P2, PT, R11, RZ, PT ;  /* 0x000000ff0b00720c */ /* 0x000fc60003f44270 */
[----:B------:R-:W-:-:S04]  /*1dc0*/  VIADD R4, R0, 0x1 ;  /* 0x0000000100047836 */ /* 0x000fc80000000000 */
[----:B------:R-:W-:Y:S01]  /*1dd0*/  @!P1 IMAD.MOV R4, RZ, RZ, R0 ;  /* 0x000000ffff049224 */ /* 0x000fe200078e0200 */
[----:B------:R-:W-:-:S03]  /*1de0*/  ISETP.NE.AND P1, PT, R16, RZ, PT ;  /* 0x000000ff1000720c */ /* 0x000fc60003f25270 */
[----:B------:R-:W-:Y:S02]  /*1df0*/  VIADD R0, R4, 0x1 ;  /* 0x0000000104007836 */ /* 0x000fe40000000000 */
[----:B------:R-:W-:-:S08]  /*1e00*/  @!P2 IMAD.MOV R0, RZ, RZ, R4 ;  /* 0x000000ffff00a224 */ /* 0x000fd000078e0204 */
[----:B------:R-:W-:Y:S05]  /*1e10*/  @P1 BRA `(.L_x_38) ;  /* 0xfffffffc00881947 */ /* 0x000fea000383ffff */
.L_x_37:
[----:B------:R-:W-:Y:S05]  /*1e20*/  @!P0 BRA `(.L_x_39) ;  /* 0x0000000000c88947 */ /* 0x000fea0003800000 */
[----:B------:R-:W-:Y:S02]  /*1e30*/  ISETP.GE.U32.AND P1, PT, R17, 0x4, PT ;  /* 0x000000041100780c */ /* 0x000fe40003f26070 */
[----:B-12---:R-:W-:-:S04]  /*1e40*/  LOP3.LUT R8, R15, 0x3, RZ, 0xc0, !PT ;  /* 0x000000030f087812 */ /* 0x006fc800078ec0ff */
[----:B------:R-:W-:-:S07]  /*1e50*/  ISETP.NE.AND P0, PT, R8, RZ, PT ;  /* 0x000000ff0800720c */ /* 0x000fce0003f05270 */
[----:B------:R-:W-:Y:S06]  /*1e60*/  @!P1 BRA `(.L_x_40) ;  /* 0x00000000004c9947 */ /* 0x000fec0003800000 */
[----:B------:R-:W0:Y:S01]  /*1e70*/  S2R R5, SR_CgaCtaId ;  /* 0x0000000000057919 */ /* 0x000e220000008800 */
[----:B---3--:R-:W-:-:S04]  /*1e80*/  MOV R4, 0x400 ;  /* 0x0000040000047802 */ /* 0x008fc80000000f00 */
[----:B0-----:R-:W-:Y:S02]  /*1e90*/  LEA R4, R5, R4, 0x18 ;  /* 0x0000000405047211 */ /* 0x001fe400078ec0ff */
[----:B------:R-:W-:-:S03]  /*1ea0*/  IADD3 R5, PT, PT, R0, 0x1, RZ ;  /* 0x0000000100057810 */ /* 0x000fc60007ffe0ff */
[C---:B------:R-:W-:Y:S02]  /*1eb0*/  IMAD R4, R13.reuse, 0x4, R4 ;  /* 0x000000040d047824 */ /* 0x040fe400078e0204 */
[----:B------:R-:W-:-:S03]  /*1ec0*/  VIADD R13, R13, 0x4 ;  /* 0x000000040d0d7836 */ /* 0x000fc60000000000 */
[----:B----4-:R-:W0:Y:S04]  /*1ed0*/  LDS.64 R10, [R4] ;  /* 0x00000000040a7984 */ /* 0x010e280000000a00 */
[----:B------:R-:W1:Y:S01]  /*1ee0*/  LDS.64 R6, [R4+0x8] ;  /* 0x0000080004067984 */ /* 0x000e620000000a00 */
[----:B0-----:R-:W-:Y:S02]  /*1ef0*/  ISETP.GT.AND P2, PT, R10, RZ, PT ;  /* 0x000000ff0a00720c */ /* 0x001fe40003f44270 */
[----:B------:R-:W-:-:S11]  /*1f00*/  ISETP.GT.AND P1, PT, R11, RZ, PT ;  /* 0x000000ff0b00720c */ /* 0x000fd60003f24270 */
[----:B------:R-:W-:Y:S01]  /*1f10*/  @!P2 IMAD.MOV R5, RZ, RZ, R0 ;  /* 0x000000ffff05a224 */ /* 0x000fe200078e0200 */
[----:B-1----:R-:W-:-:S03]  /*1f20*/  ISETP.GT.AND P2, PT, R6, RZ, PT ;  /* 0x000000ff0600720c */ /* 0x002fc60003f44270 */
[----:B------:R-:W-:Y:S02]  /*1f30*/  VIADD R0, R5, 0x1 ;  /* 0x0000000105007836 */ /* 0x000fe40000000000 */
[----:B------:R-:W-:Y:S01]  /*1f40*/  @!P1 IMAD.MOV R0, RZ, RZ, R5 ;  /* 0x000000ffff009224 */ /* 0x000fe200078e0205 */
[----:B------:R-:W-:-:S03]  /*1f50*/  ISETP.GT.AND P1, PT, R7, RZ, PT ;  /* 0x000000ff0700720c */ /* 0x000fc60003f24270 */
[----:B------:R-:W-:-:S04]  /*1f60*/  VIADD R5, R0, 0x1 ;  /* 0x0000000100057836 */ /* 0x000fc80000000000 */
[----:B------:R-:W-:-:S05]  /*1f70*/  @!P2 IADD3 R5, PT, PT, R0, RZ, RZ ;  /* 0x000000ff0005a210 */ /* 0x000fca0007ffe0ff */
[----:B------:R-:W-:Y:S02]  /*1f80*/  VIADD R0, R5, 0x1 ;  /* 0x0000000105007836 */ /* 0x000fe40000000000 */
[----:B------:R-:W-:-:S07]  /*1f90*/  @!P1 IMAD.MOV R0, RZ, RZ, R5 ;  /* 0x000000ffff009224 */ /* 0x000fce00078e0205 */
.L_x_40:
[----:B------:R-:W-:Y:S05]  /*1fa0*/  @!P0 BRA `(.L_x_39) ;  /* 0x0000000000688947 */ /* 0x000fea0003800000 */
[----:B------:R-:W-:Y:S02]  /*1fb0*/  ISETP.NE.AND P1, PT, R8, 0x1, PT ;  /* 0x000000010800780c */ /* 0x000fe40003f25270 */
[----:B---3--:R-:W-:-:S04]  /*1fc0*/  LOP3.LUT R4, R15, 0x1, RZ, 0xc0, !PT ;  /* 0x000000010f047812 */ /* 0x008fc800078ec0ff */
[----:B------:R-:W-:-:S07]  /*1fd0*/  ISETP.NE.U32.AND P0, PT, R4, 0x1, PT ;  /* 0x000000010400780c */ /* 0x000fce0003f05070 */
[----:B------:R-:W-:Y:S06]  /*1fe0*/  @!P1 BRA `(.L_x_41) ;  /* 0x0000000000309947 */ /* 0x000fec0003800000 */
[----:B------:R-:W0:Y:S01]  /*1ff0*/  S2R R5, SR_CgaCtaId ;  /* 0x0000000000057919 */ /* 0x000e220000008800 */
[----:B------:R-:W-:-:S04]  /*2000*/  MOV R4, 0x400 ;  /* 0x0000040000047802 */ /* 0x000fc80000000f00 */
[----:B0-----:R-:W-:-:S05]  /*2010*/  LEA R4, R5, R4, 0x18 ;  /* 0x0000000405047211 */ /* 0x001fca00078ec0ff */
[C---:B------:R-:W-:Y:S02]  /*2020*/  IMAD R5, R13.reuse, 0x4, R4 ;  /* 0x000000040d057824 */ /* 0x040fe400078e0204 */
[----:B------:R-:W-:-:S04]  /*2030*/  VIADD R13, R13, 0x2 ;  /* 0x000000020d0d7836 */ /* 0x000fc80000000000 */
[----:B------:R-:W0:Y:S02]  /*2040*/  LDS.64 R4, [R5] ;  /* 0x0000000005047984 */ /* 0x000e240000000a00 */
[----:B0-----:R-:W-:Y:S02]  /*2050*/  ISETP.GT.AND P1, PT, R4, RZ, PT ;  /* 0x000000ff0400720c */ /* 0x001fe40003f24270 */
[----:B------:R-:W-:Y:S02]  /*2060*/  ISETP.GT.AND P2, PT, R5, RZ, PT ;  /* 0x000000ff0500720c */ /* 0x000fe40003f44270 */
[----:B------:R-:W-:-:S09]  /*2070*/  IADD3 R4, PT, PT, R0, 0x1, RZ ;  /* 0x0000000100047810 */ /* 0x000fd20007ffe0ff */
[----:B------:R-:W-:-:S04]  /*2080*/  @!P1 IMAD.MOV R4, RZ, RZ, R0 ;  /* 0x000000ffff049224 */ /* 0x000fc800078e0200 */
[----:B------:R-:W-:Y:S02]  /*2090*/  VIADD R0, R4, 0x1 ;  /* 0x0000000104007836 */ /* 0x000fe40000000000 */
[----:B------:R-:W-:-:S07]  /*20a0*/  @!P2 IMAD.MOV R0, RZ, RZ, R4 ;  /* 0x000000ffff00a224 */ /* 0x000fce00078e0204 */
.L_x_41:
[----:B------:R-:W-:Y:S05]  /*20b0*/  @P0 BRA `(.L_x_39) ;  /* 0x0000000000240947 */ /* 0x000fea0003800000 */
[----:B------:R-:W0:Y:S01]  /*20c0*/  S2R R5, SR_CgaCtaId ;  /* 0x0000000000057919 */ /* 0x000e220000008800 */
[----:B------:R-:W-:-:S04]  /*20d0*/  MOV R4, 0x400 ;  /* 0x0000040000047802 */ /* 0x000fc80000000f00 */
[----:B0-----:R-:W-:-:S04]  /*20e0*/  LEA R4, R5, R4, 0x18 ;  /* 0x0000000405047211 */ /* 0x001fc800078ec0ff */
[----:B------:R-:W-:Y:S01]  /*20f0*/  LEA R13, R13, R4, 0x2 ;  /* 0x000000040d0d7211 */ /* 0x000fe200078e10ff */
[----:B------:R-:W-:-:S05]  /*2100*/  VIADD R4, R0, 0x1 ;  /* 0x0000000100047836 */ /* 0x000fca0000000000 */
[----:B------:R-:W0:Y:S02]  /*2110*/  LDS R13, [R13] ;  /* 0x000000000d0d7984 */ /* 0x000e240000000800 */
[----:B0-----:R-:W-:-:S13]  /*2120*/  ISETP.GT.AND P0, PT, R13, RZ, PT ;  /* 0x000000ff0d00720c */ /* 0x001fda0003f04270 */
[----:B------:R-:W-:-:S04]  /*2130*/  @!P0 IMAD.MOV R4, RZ, RZ, R0 ;  /* 0x000000ffff048224 */ /* 0x000fc800078e0200 */
[----:B------:R-:W-:-:S07]  /*2140*/  IMAD.MOV.U32 R0, RZ, RZ, R4 ;  /* 0x000000ffff007224 */ /* 0x000fce00078e0004 */
.L_x_39:
[----:B------:R-:W0:Y:S02]  /*2150*/  LDCU UR4, c[0x0][0x390] ;  /* 0x00007200ff0477ac */ /* 0x000e240008000800 */
[----:B0-----:R-:W-:-:S13]  /*2160*/  ISETP.GE.AND P0, PT, R12, UR4, PT ;  /* 0x000000040c007c0c */ /* 0x001fda000bf06270 */
[----:B------:R-:W-:Y:S05]  /*2170*/  @P0 EXIT ;  /* 0x000000000000094d */ /* 0x000fea0003800000 */
[----:B------:R-:W0:Y:S01]  /*2180*/  S2UR UR5, SR_CgaCtaId ;  /* 0x00000000000579c3 */ /* 0x000e220000008800 */
[----:B------:R-:W-:Y:S01]  /*2190*/  UMOV UR4, 0x400 ;  /* 0x0000040000047882 */ /* 0x000fe20000000000 */
[----:B------:R-:W-:Y:S01]  /*21a0*/  IADD3 R0, PT, PT, -R0, R14, R15 ;  /* 0x0000000e00007210 */ /* 0x000fe20007ffe10f */
[----:B0-----:R-:W-:-:S06]  /*21b0*/  ULEA UR4, UR5, UR4, 0x18 ;  /* 0x0000000405047291 */ /* 0x001fcc000f8ec0ff */
[----:B------:R-:W-:-:S05]  /*21c0*/  LEA R0, R0, UR4, 0x2 ;  /* 0x0000000400007c11 */ /* 0x000fca000f8e10ff */
[----:B------:R-:W0:Y:S04]  /*21d0*/  LDS R5, [R0] ;  /* 0x0000000000057984 */ /* 0x000e280000000800 */
[----:B0-----:R-:W-:Y:S01]  /*21e0*/  STG.E desc[UR10][R2.64], R5 ;  /* 0x0000000502007986 */ /* 0x001fe2000c10190a */
[----:B------:R-:W-:Y:S05]  /*21f0*/  EXIT ;  /* 0x000000000000794d */ /* 0x000fea0003800000 */
.L_x_42:
[----:B------:R-:W-:-:S00]  /*2200*/  BRA `(.L_x_42) ;  /* 0xfffffffc00fc7947 */ /* 0x000fc0000383ffff */
[----:B------:R-:W-:-:S00]  /*2210*/  NOP ;  /* 0x0000000000007918 */ /* 0x000fc00000000000 */
        /* <DEDUP_REMOVED lines=14> */
.L_x_62:


//--------------------- .text._Z12MergeSortGPUPiS_ii --------------------------
	.section	.text._Z12MergeSortGPUPiS_ii,"ax",@progbits
	.align	128
        .global         _Z12MergeSortGPUPiS_ii
        .type           _Z12MergeSortGPUPiS_ii,@function
        .size           _Z12MergeSortGPUPiS_ii,(.L_x_63 - _Z12MergeSortGPUPiS_ii)
        .other          _Z12MergeSortGPUPiS_ii,@"STO_CUDA_ENTRY STV_DEFAULT"
_Z12MergeSortGPUPiS_ii:
.text._Z12MergeSortGPUPiS_ii:
[----:B------:R-:W-:Y:S01]  /*0000*/  LDC R1, c[0x0][0x37c] ;  /* 0x0000df00ff017b82 */ /* 0x000fe20000000800 */
[----:B------:R-:W0:Y:S07]  /*0010*/  S2R R0, SR_TID.X ;  /* 0x0000000000007919 */ /* 0x000e2e0000002100 */
[----:B------:R-:W1:Y:S01]  /*0020*/  LDC.64 R2, c[0x0][0x390] ;  /* 0x0000e400ff027b82 */ /* 0x000e620000000a00 */
[----:B------:R-:W0:Y:S01]  /*0030*/  LDCU UR4, c[0x0][0x360] ;  /* 0x00006c00ff0477ac */ /* 0x000e220008000800 */
[----:B------:R-:W0:Y:S01]  /*0040*/  S2R R5, SR_CTAID.X ;  /* 0x0000000000057919 */ /* 0x000e220000002500 */
[----:B-1----:R-:W-:-:S04]  /*0050*/  LEA.HI R7, R3, R3, RZ, 0x1 ;  /* 0x0000000303077211 */ /* 0x002fc800078f08ff */
[----:B------:R-:W-:Y:S01]  /*0060*/  SHF.R.S32.HI R7, RZ, 0x1, R7 ;  /* 0x00000001ff077819 */ /* 0x000fe20000011407 */
[----:B0-----:R-:W-:-:S04]  /*0070*/  IMAD R0, R5, UR4, R0 ;  /* 0x0000000405007c24 */ /* 0x001fc8000f8e0200 */
[----:B------:R-:W-:-:S04]  /*0080*/  IMAD R0, R0, R3, RZ ;  /* 0x0000000300007224 */ /* 0x000fc800078e02ff */
[----:B------:R-:W-:-:S05]  /*0090*/  IMAD.IADD R6, R0, 0x1, R7 ;  /* 0x0000000100067824 */ /* 0x000fca00078e0207 */
[----:B------:R-:W-:-:S04]  /*00a0*/  VIMNMX R5, PT, PT, R0, R6, !PT ;  /* 0x0000000600057248 */ /* 0x000fc80007fe0100 */
[----:B------:R-:W-:-:S13]  /*00b0*/  ISETP.GE.AND P0, PT, R5, R2, PT ;  /* 0x000000020500720c */ /* 0x000fda0003f06270 */
[----:B------:R-:W-:Y:S05]  /*00c0*/  @P0 EXIT ;  /* 0x000000000000094d */ /* 0x000fea0003800000 */
[----:B------:R-:W0:Y:S01]  /*00d0*/  LDC.64 R8, c[0x0][0x380] ;  /* 0x0000e000ff087b82 */ /* 0x000e220000000a00 */
[----:B------:R-:W-:Y:S01]  /*00e0*/  ISETP.GE.AND P0, PT, R3, 0x2, PT ;  /* 0x000000020300780c */ /* 0x000fe20003f06270 */
[----:B------:R-:W1:Y:S01]  /*00f0*/  LDCU.64 UR6, c[0x0][0x358] ;  /* 0x00006b00ff0677ac */ /* 0x000e620008000a00 */
[----:B------:R-:W-:Y:S01]  /*0100*/  IMAD.IADD R5, R0, 0x1, R3 ;  /* 0x0000000100057824 */ /* 0x000fe200078e0203 */
[----:B------:R-:W-:Y:S01]  /*0110*/  MOV R13, R0 ;  /* 0x00000000000d7202 */ /* 0x000fe20000000f00 */
[----:B------:R-:W-:Y:S02]  /*0120*/  IMAD.MOV.U32 R4, RZ, RZ, R6 ;  /* 0x000000ffff047224 */ /* 0x000fe400078e0006 */
[----:B------:R-:W-:Y:S01]  /*0130*/  IMAD.MOV.U32 R2, RZ, RZ, R0 ;  /* 0x000000ffff027224 */ /* 0x000fe200078e0000 */
[----:B------:R-:W2:Y:S06]  /*0140*/  LDC.64 R10, c[0x0][0x388] ;  /* 0x0000e200ff0a7b82 */ /* 0x000eac0000000a00 */
[----:B------:R-:W-:Y:S05]  /*0150*/  @!P0 BRA `(.L_x_43) ;  /* 0x0000000000548947 */ /* 0x000fea0003800000 */
[----:B------:R-:W-:Y:S01]  /*0160*/  BSSY.RECONVERGENT B0, `(.L_x_43) ;  /* 0x0000014000007945 */ /* 0x000fe20003800200 */
.L_x_44:
[----:B0-----:R-:W-:-:S04]  /*0170*/  IMAD.WIDE R14, R13, 0x4, R8 ;  /* 0x000000040d0e7825 */ /* 0x001fc800078e0208 */
[----:B------:R-:W-:Y:S02]  /*0180*/  IMAD.WIDE R16, R4, 0x4, R8 ;  /* 0x0000000404107825 */ /* 0x000fe400078e0208 */
[----:B-1----:R-:W3:Y:S04]  /*0190*/  LDG.E R14, desc[UR6][R14.64] ;  /* 0x000000060e0e7981 */ /* 0x002ee8000c1e1900 */
[----:B------:R-:W3:Y:S01]  /*01a0*/  LDG.E R17, desc[UR6][R16.64] ;  /* 0x0000000610117981 */ /* 0x000ee2000c1e1900 */
[----:B--2---:R-:W-:Y:S01]  /*01b0*/  IMAD.WIDE R18, R2, 0x4, R10 ;  /* 0x0000000402127825 */ /* 0x004fe200078e020a */
[----:B------:R-:W-:-:S03]  /*01c0*/  IADD3 R21, PT, PT, R13, 0x1, RZ ;  /* 0x000000010d157810 */ /* 0x000fc60007ffe0ff */
[----:B------:R-:W-:Y:S02]  /*01d0*/  VIADD R12, R4, 0x1 ;  /* 0x00000001040c7836 */ /* 0x000fe40000000000 */
[----:B------:R-:W-:Y:S01]  /*01e0*/  VIADD R2, R2, 0x1 ;  /* 0x0000000102027836 */ /* 0x000fe20000000000 */
[CC--:B---3--:R-:W-:Y:S02]  /*01f0*/  ISETP.GT.AND P1, PT, R14.reuse, R17.reuse, PT ;  /* 0x000000110e00720c */ /* 0x0c8fe40003f24270 */
[CC--:B------:R-:W-:Y:S02]  /*0200*/  ISETP.GT.AND P0, PT, R14.reuse, R17.reuse, PT ;  /* 0x000000110e00720c */ /* 0x0c0fe40003f04270 */
[----:B------:R-:W-:-:S05]  /*0210*/  VIMNMX R23, PT, PT, R14, R17, PT ;  /* 0x000000110e177248 */ /* 0x000fca0003fe0100 */
[----:B------:R3:W-:Y:S04]  /*0220*/  STG.E desc[UR6][R18.64], R23 ;  /* 0x0000001712007986 */ /* 0x0007e8000c101906 */
[----:B------:R-:W-:Y:S02]  /*0230*/  @P1 IMAD.MOV R21, RZ, RZ, R13 ;  /* 0x000000ffff151224 */ /* 0x000fe400078e020d */
[----:B------:R-:W-:Y:S02]  /*0240*/  @!P0 IADD3 R12, PT, PT, R4, RZ, RZ ;  /* 0x000000ff040c8210 */ /* 0x000fe40007ffe0ff */
[----:B------:R-:W-:Y:S01]  /*0250*/  IMAD.MOV.U32 R13, RZ, RZ, R21 ;  /* 0x000000ffff0d7224 */ /* 0x000fe200078e0015 */
[----:B------:R-:W-:Y:S02]  /*0260*/  ISETP.LT.AND P1, PT, R21, R6, PT ;  /* 0x000000061500720c */ /* 0x000fe40003f21270 */
[----:B------:R-:W-:-:S02]  /*0270*/  ISETP.GE.AND P0, PT, R12, R5, PT ;  /* 0x000000050c00720c */ /* 0x000fc40003f06270 */
[----:B------:R-:W-:-:S11]  /*0280*/  MOV R4, R12 ;  /* 0x0000000c00047202 */ /* 0x000fd60000000f00 */
[----:B---3--:R-:W-:Y:S05]  /*0290*/  @!P0 BRA P1, `(.L_x_44) ;  /* 0xfffffffc00b48947 */ /* 0x008fea000083ffff */
[----:B------:R-:W-:Y:S05]  /*02a0*/  BSYNC.RECONVERGENT B0 ;  /* 0x0000000000007941 */ /* 0x000fea0003800200 */
.L_x_43:
[----:B------:R-:W-:Y:S01]  /*02b0*/  ISETP.GE.AND P0, PT, R13, R6, PT ;  /* 0x000000060d00720c */ /* 0x000fe20003f06270 */
[----:B------:R-:W-:-:S12]  /*02c0*/  BSSY.RECONVERGENT B0, `(.L_x_45) ;  /* 0x000002e000007945 */ /* 0x000fd80003800200 */
[----:B------:R-:W-:Y:S05]  /*02d0*/  @P0 BRA `(.L_x_46) ;  /* 0x0000000000b00947 */ /* 0x000fea0003800000 */
[----:B0-----:R-:W-:Y:S01]  /*02e0*/  IMAD.IADD R8, R6, 0x1, -R13 ;  /* 0x0000000106087824 */ /* 0x001fe200078e0a0d */
[----:B------:R-:W-:Y:S01]  /*02f0*/  BSSY.RECONVERGENT B1, `(.L_x_47) ;  /* 0x0000013000017945 */ /* 0x000fe20003800200 */
[----:B------:R-:W-:Y:S01]  /*0300*/  IMAD.IADD R9, R13, 0x1, -R6 ;  /* 0x000000010d097824 */ /* 0x000fe200078e0a06 */
[----:B--2---:R-:W-:Y:S02]  /*0310*/  MOV R11, R13 ;  /* 0x0000000d000b7202 */ /* 0x004fe40000000f00 */
[----:B------:R-:W-:Y:S02]  /*0320*/  LOP3.LUT P1, R6, R8, 0x3, RZ, 0xc0, !PT ;  /* 0x0000000308067812 */ /* 0x000fe4000782c0ff */
[----:B------:R-:W-:-:S11]  /*0330*/  ISETP.GT.U32.AND P0, PT, R9, -0x4, PT ;  /* 0xfffffffc0900780c */ /* 0x000fd60003f04070 */
[----:B------:R-:W-:Y:S05]  /*0340*/  @!P1 BRA `(.L_x_48) ;  /* 0x0000000000349947 */ /* 0x000fea0003800000 */
[----:B------:R-:W0:Y:S01]  /*0350*/  LDC.64 R8, c[0x0][0x380] ;  /* 0x0000e000ff087b82 */ /* 0x000e220000000a00 */
[----:B------:R-:W-:Y:S02]  /*0360*/  IMAD.MOV R6, RZ, RZ, -R6 ;  /* 0x000000ffff067224 */ /* 0x000fe400078e0a06 */
[----:B------:R-:W-:-:S05]  /*0370*/  IMAD.MOV.U32 R11, RZ, RZ, R13 ;  /* 0x000000ffff0b7224 */ /* 0x000fca00078e000d */
[----:B------:R-:W2:Y:S02]  /*0380*/  LDC.64 R14, c[0x0][0x388] ;  /* 0x0000e200ff0e7b82 */ /* 0x000ea40000000a00 */
.L_x_49:
[----:B0--3--:R-:W-:-:S06]  /*0390*/  IMAD.WIDE R12, R11, 0x4, R8 ;  /* 0x000000040b0c7825 */ /* 0x009fcc00078e0208 */
[----:B-1----:R-:W3:Y:S01]  /*03a0*/  LDG.E R13, desc[UR6][R12.64] ;  /* 0x000000060c0d7981 */ /* 0x002ee2000c1e1900 */
[----:B--2---:R-:W-:Y:S01]  /*03b0*/  IMAD.WIDE R16, R2, 0x4, R14 ;  /* 0x0000000402107825 */ /* 0x004fe200078e020e */
[----:B------:R-:W-:-:S03]  /*03c0*/  IADD3 R6, PT, PT, R6, 0x1, RZ ;  /* 0x0000000106067810 */ /* 0x000fc60007ffe0ff */
[----:B------:R-:W-:Y:S01]  /*03d0*/  VIADD R11, R11, 0x1 ;  /* 0x000000010b0b7836 */ /* 0x000fe20000000000 */
[----:B------:R-:W-:Y:S01]  /*03e0*/  ISETP.NE.AND P1, PT, R6, RZ, PT ;  /* 0x000000ff0600720c */ /* 0x000fe20003f25270 */
[----:B------:R-:W-:Y:S01]  /*03f0*/  VIADD R2, R2, 0x1 ;  /* 0x0000000102027836 */ /* 0x000fe20000000000 */
[----:B---3--:R3:W-:Y:S11]  /*0400*/  STG.E desc[UR6][R16.64], R13 ;  /* 0x0000000d10007986 */ /* 0x0087f6000c101906 */
[----:B------:R-:W-:Y:S05]  /*0410*/  @P1 BRA `(.L_x_49) ;  /* 0xfffffffc00dc1947 */ /* 0x000fea000383ffff */
.L_x_48:
[----:B-1----:R-:W-:Y:S05]  /*0420*/  BSYNC.RECONVERGENT B1 ;  /* 0x0000000000017941 */ /* 0x002fea0003800200 */
.L_x_47:
[----:B------:R-:W-:Y:S05]  /*0430*/  @P0 BRA `(.L_x_46) ;  /* 0x0000000000580947 */ /* 0x000fea0003800000 */
[----:B------:R-:W0:Y:S01]  /*0440*/  LDC.64 R8, c[0x0][0x380] ;  /* 0x0000e000ff087b82 */ /* 0x000e220000000a00 */
[----:B------:R-:W-:-:S07]  /*0450*/  IADD3 R10, PT, PT, -R7, R11, -R0 ;  /* 0x0000000b070a7210 */ /* 0x000fce0007ffe900 */
[----:B---3--:R-:W1:Y:S01]  /*0460*/  LDC.64 R12, c[0x0][0x388] ;  /* 0x0000e200ff0c7b82 */ /* 0x008e620000000a00 */
[----:B0-----:R-:W-:-:S04]  /*0470*/  IADD3 R6, P0, PT, R8, 0x8, RZ ;  /* 0x0000000808067810 */ /* 0x001fc80007f1e0ff */
[----:B------:R-:W-:Y:S02]  /*0480*/  IADD3.X R7, PT, PT, RZ, R9, RZ, P0, !PT ;  /* 0x00000009ff077210 */ /* 0x000fe400007fe4ff */
[----:B-1----:R-:W-:-:S05]  /*0490*/  IADD3 R8, P1, PT, R12, 0x8, RZ ;  /* 0x000000080c087810 */ /* 0x002fca0007f3e0ff */
[----:B------:R-:W-:-:S08]  /*04a0*/  IMAD.X R9, RZ, RZ, R13, P1 ;  /* 0x000000ffff097224 */ /* 0x000fd000008e060d */
.L_x_50:
[----:B------:R-:W-:-:S05]  /*04b0*/  IMAD.WIDE R14, R11, 0x4, R6 ;  /* 0x000000040b0e7825 */ /* 0x000fca00078e0206 */
[----:B----4-:R-:W2:Y:S01]  /*04c0*/  LDG.E R17, desc[UR6][R14.64+-0x8] ;  /* 0xfffff8060e117981 */ /* 0x010ea2000c1e1900 */
[----:B------:R-:W-:-:S05]  /*04d0*/  IMAD.WIDE R12, R2, 0x4, R8 ;  /* 0x00000004020c7825 */ /* 0x000fca00078e0208 */
[----:B--2---:R4:W-:Y:S04]  /*04e0*/  STG.E desc[UR6][R12.64+-0x8], R17 ;  /* 0xfffff8110c007986 */ /* 0x0049e8000c101906 */
[----:B------:R-:W2:Y:S04]  /*04f0*/  LDG.E R19, desc[UR6][R14.64+-0x4] ;  /* 0xfffffc060e137981 */ /* 0x000ea8000c1e1900 */
[----:B--2---:R4:W-:Y:S04]  /*0500*/  STG.E desc[UR6][R12.64+-0x4], R19 ;  /* 0xfffffc130c007986 */ /* 0x0049e8000c101906 */
[----:B------:R-:W2:Y:S04]  /*0510*/  LDG.E R21, desc[UR6][R14.64] ;  /* 0x000000060e157981 */ /* 0x000ea8000c1e1900 */
[----:B--2---:R4:W-:Y:S04]  /*0520*/  STG.E desc[UR6][R12.64], R21 ;  /* 0x000000150c007986 */ /* 0x0049e8000c101906 */
[----:B------:R-:W2:Y:S01]  /*0530*/  LDG.E R23, desc[UR6][R14.64+0x4] ;  /* 0x000004060e177981 */ /* 0x000ea2000c1e1900 */
[----:B------:R-:W-:Y:S01]  /*0540*/  VIADD R10, R10, 0x4 ;  /* 0x000000040a0a7836 */ /* 0x000fe20000000000 */
[----:B------:R-:W-:Y:S01]  /*0550*/  IADD3 R11, PT, PT, R11, 0x4, RZ ;  /* 0x000000040b0b7810 */ /* 0x000fe20007ffe0ff */
[----:B------:R-:W-:-:S03]  /*0560*/  VIADD R2, R2, 0x4 ;  /* 0x0000000402027836 */ /* 0x000fc60000000000 */
[----:B------:R-:W-:Y:S01]  /*0570*/  ISETP.NE.AND P0, PT, R10, RZ, PT ;  /* 0x000000ff0a00720c */ /* 0x000fe20003f05270 */
[----:B--2---:R4:W-:-:S12]  /*0580*/  STG.E desc[UR6][R12.64+0x4], R23 ;  /* 0x000004170c007986 */ /* 0x0049d8000c101906 */
[----:B------:R-:W-:Y:S05]  /*0590*/  @P0 BRA `(.L_x_50) ;  /* 0xfffffffc00c40947 */ /* 0x000fea000383ffff */
.L_x_46:
[----:B-1----:R-:W-:Y:S05]  /*05a0*/  BSYNC.RECONVERGENT B0 ;  /* 0x0000000000007941 */ /* 0x002fea0003800200 */
.L_x_45:
[----:B------:R-:W-:Y:S01]  /*05b0*/  ISETP.GE.AND P0, PT, R4, R5, PT ;  /* 0x000000050400720c */ /* 0x000fe20003f06270 */
[----:B------:R-:W-:-:S12]  /*05c0*/  BSSY.RECONVERGENT B0, `(.L_x_51) ;  /* 0x000002c000007945 */ /* 0x000fd80003800200 */
[----:B------:R-:W-:Y:S05]  /*05d0*/  @P0 BRA `(.L_x_52) ;  /* 0x0000000000a80947 */ /* 0x000fea0003800000 */
[C---:B------:R-:W-:Y:S01]  /*05e0*/  IMAD.IADD R6, R5.reuse, 0x1, -R4 ;  /* 0x0000000105067824 */ /* 0x040fe200078e0a04 */
[----:B------:R-:W-:Y:S01]  /*05f0*/  IADD3 R7, PT, PT, -R5, R4, RZ ;  /* 0x0000000405077210 */ /* 0x000fe20007ffe1ff */
[----:B------:R-:W-:Y:S03]  /*0600*/  BSSY.RECONVERGENT B1, `(.L_x_53) ;  /* 0x0000010000017945 */ /* 0x000fe60003800200 */
[----:B------:R-:W-:Y:S02]  /*0610*/  LOP3.LUT P1, R6, R6, 0x3, RZ, 0xc0, !PT ;  /* 0x0000000306067812 */ /* 0x000fe4000782c0ff */
[----:B------:R-:W-:-:S11]  /*0620*/  ISETP.GT.U32.AND P0, PT, R7, -0x4, PT ;  /* 0xfffffffc0700780c */ /* 0x000fd60003f04070 */
[----:B------:R-:W-:Y:S05]  /*0630*/  @!P1 BRA `(.L_x_54) ;  /* 0x0000000000309947 */ /* 0x000fea0003800000 */
[----:B---34-:R-:W1:Y:S01]  /*0640*/  LDC.64 R12, c[0x0][0x380] ;  /* 0x0000e000ff0c7b82 */ /* 0x018e620000000a00 */
[----:B------:R-:W-:-:S07]  /*0650*/  IMAD.MOV R14, RZ, RZ, -R6 ;  /* 0x000000ffff0e7224 */ /* 0x000fce00078e0a06 */
[----:B0-----:R-:W0:Y:S02]  /*0660*/  LDC.64 R8, c[0x0][0x388] ;  /* 0x0000e200ff087b82 */ /* 0x001e240000000a00 */
.L_x_55:
[----:B01----:R-:W-:-:S06]  /*0670*/  IMAD.WIDE R6, R4, 0x4, R12 ;  /* 0x0000000404067825 */ /* 0x003fcc00078e020c */
[----:B------:R-:W3:Y:S01]  /*0680*/  LDG.E R7, desc[UR6][R6.64] ;  /* 0x0000000606077981 */ /* 0x000ee2000c1e1900 */
[----:B0-2---:R-:W-:Y:S01]  /*0690*/  IMAD.WIDE R10, R2, 0x4, R8 ;  /* 0x00000004020a7825 */ /* 0x005fe200078e0208 */
[----:B------:R-:W-:-:S03]  /*06a0*/  IADD3 R4, PT, PT, R4, 0x1, RZ ;  /* 0x0000000104047810 */ /* 0x000fc60007ffe0ff */
[----:B------:R-:W-:Y:S02]  /*06b0*/  VIADD R14, R14, 0x1 ;  /* 0x000000010e0e7836 */ /* 0x000fe40000000000 */
[----:B------:R-:W-:-:S03]  /*06c0*/  VIADD R2, R2, 0x1 ;  /* 0x0000000102027836 */ /* 0x000fc60000000000 */
[----:B------:R-:W-:Y:S01]  /*06d0*/  ISETP.NE.AND P1, PT, R14, RZ, PT ;  /* 0x000000ff0e00720c */ /* 0x000fe20003f25270 */
[----:B---3--:R0:W-:-:S12]  /*06e0*/  STG.E desc[UR6][R10.64], R7 ;  /* 0x000000070a007986 */ /* 0x0081d8000c101906 */
[----:B------:R-:W-:Y:S05]  /*06f0*/  @P1 BRA `(.L_x_55) ;  /* 0xfffffffc00dc1947 */ /* 0x000fea000383ffff */
.L_x_54:
[----:B------:R-:W-:Y:S05]  /*0700*/  BSYNC.RECONVERGENT B1 ;  /* 0x0000000000017941 */ /* 0x000fea0003800200 */
.L_x_53:
[----:B------:R-:W-:Y:S05]  /*0710*/  @P0 BRA `(.L_x_52) ;  /* 0x0000000000580947 */ /* 0x000fea0003800000 */
[----:B0-----:R-:W0:Y:S01]  /*0720*/  LDC.64 R6, c[0x0][0x388] ;  /* 0x0000e200ff067b82 */ /* 0x001e220000000a00 */
[----:B------:R-:W-:-:S07]  /*0730*/  IMAD.IADD R14, R4, 0x1, -R5 ;  /* 0x00000001040e7824 */ /* 0x000fce00078e0a05 */
[----:B------:R-:W1:Y:S01]  /*0740*/  LDC.64 R8, c[0x0][0x380] ;  /* 0x0000e000ff087b82 */ /* 0x000e620000000a00 */
[----:B0-----:R-:W-:-:S05]  /*0750*/  IADD3 R6, P1, PT, R6, 0x8, RZ ;  /* 0x0000000806067810 */ /* 0x001fca0007f3e0ff */
[----:B------:R-:W-:Y:S01]  /*0760*/  IMAD.X R7, RZ, RZ, R7, P1 ;  /* 0x000000ffff077224 */ /* 0x000fe200008e0607 */
[----:B-1----:R-:W-:-:S04]  /*0770*/  IADD3 R8, P0, PT, R8, 0x8, RZ ;  /* 0x0000000808087810 */ /* 0x002fc80007f1e0ff */
[----:B------:R-:W-:-:S09]  /*0780*/  IADD3.X R9, PT, PT, RZ, R9, RZ, P0, !PT ;  /* 0x00000009ff097210 */ /* 0x000fd200007fe4ff */
.L_x_56:
[----:B--2---:R-:W-:-:S05]  /*0790*/  IMAD.WIDE R10, R4, 0x4, R8 ;  /* 0x00000004040a7825 */ /* 0x004fca00078e0208 */
[----:B-1----:R-:W2:Y:S01]  /*07a0*/  LDG.E R15, desc[UR6][R10.64+-0x8] ;  /* 0xfffff8060a0f7981 */ /* 0x002ea2000c1e1900 */
[----:B---34-:R-:W-:-:S05]  /*07b0*/  IMAD.WIDE R12, R2, 0x4, R6 ;  /* 0x00000004020c7825 */ /* 0x018fca00078e0206 */
[----:B--2---:R1:W-:Y:S04]  /*07c0*/  STG.E desc[UR6][R12.64+-0x8], R15 ;  /* 0xfffff80f0c007986 */ /* 0x0043e8000c101906 */
[----:B------:R-:W2:Y:S04]  /*07d0*/  LDG.E R17, desc[UR6][R10.64+-0x4] ;  /* 0xfffffc060a117981 */ /* 0x000ea8000c1e1900 */
[----:B--2---:R1:W-:Y:S04]  /*07e0*/  STG.E desc[UR6][R12.64+-0x4], R17 ;  /* 0xfffffc110c007986 */ /* 0x0043e8000c101906 */
[----:B------:R-:W2:Y:S04]  /*07f0*/  LDG.E R19, desc[UR6][R10.64] ;  /* 0x000000060a137981 */ /* 0x000ea8000c1e1900 */
[----:B--2---:R1:W-:Y:S04]  /*0800*/  STG.E desc[UR6][R12.64], R19 ;  /* 0x000000130c007986 */ /* 0x0043e8000c101906 */
[----:B------:R-:W2:Y:S01]  /*0810*/  LDG.E R21, desc[UR6][R10.64+0x4] ;  /* 0x000004060a157981 */ /* 0x000ea2000c1e1900 */
[----:B------:R-:W-:Y:S01]  /*0820*/  IADD3 R14, PT, PT, R14, 0x4, RZ ;  /* 0x000000040e0e7810 */ /* 0x000fe20007ffe0ff */
[----:B------:R-:W-:Y:S01]  /*0830*/  VIADD R4, R4, 0x4 ;  /* 0x0000000404047836 */ /* 0x000fe20000000000 */
[----:B------:R-:W-:-:S02]  /*0840*/  IADD3 R2, PT, PT, R2, 0x4, RZ ;  /* 0x0000000402027810 */ /* 0x000fc40007ffe0ff */
[----:B------:R-:W-:Y:S01]  /*0850*/  ISETP.NE.AND P0, PT, R14, RZ, PT ;  /* 0x000000ff0e00720c */ /* 0x000fe20003f05270 */
[----:B--2---:R1:W-:-:S12]  /*0860*/  STG.E desc[UR6][R12.64+0x4], R21 ;  /* 0x000004150c007986 */ /* 0x0043d8000c101906 */
[----:B------:R-:W-:Y:S05]  /*0870*/  @P0 BRA `(.L_x_56) ;  /* 0xfffffffc00c40947 */ /* 0x000fea000383ffff */
.L_x_52:
[----:B------:R-:W-:Y:S05]  /*0880*/  BSYNC.RECONVERGENT B0 ;  /* 0x0000000000007941 */ /* 0x000fea0003800200 */
.L_x_51:
[----:B------:R-:W-:-:S13]  /*0890*/  ISETP.GE.AND P0, PT, R3, 0x1, PT ;  /* 0x000000010300780c */ /* 0x000fda0003f06270 */
[----:B------:R-:W-:Y:S05]  /*08a0*/  @!P0 EXIT ;  /* 0x000000000000894d */ /* 0x000fea0003800000 */
[C---:B------:R-:W-:Y:S01]  /*08b0*/  VIADDMNMX R3, R0.reuse, 0x1, R5, !PT ;  /* 0x0000000100037846 */ /* 0x040fe20007800105 */
[----:B------:R-:W-:Y:S04]  /*08c0*/  BSSY.RECONVERGENT B0, `(.L_x_57) ;  /* 0x0000011000007945 */ /* 0x000fe80003800200 */
[----:B------:R-:W-:Y:S01]  /*08d0*/  IMAD.IADD R2, R3, 0x1, -R0 ;  /* 0x0000000103027824 */ /* 0x000fe200078e0a00 */
[----:B------:R-:W-:-:S04]  /*08e0*/  IADD3 R3, PT, PT, R0, -R3, RZ ;  /* 0x8000000300037210 */ /* 0x000fc80007ffe0ff */
[----:B------:R-:W-:Y:S02]  /*08f0*/  LOP3.LUT P1, R2, R2, 0x3, RZ, 0xc0, !PT ;  /* 0x0000000302027812 */ /* 0x000fe4000782c0ff */
[----:B------:R-:W-:-:S11]  /*0900*/  ISETP.GT.U32.AND P0, PT, R3, -0x4, PT ;  /* 0xfffffffc0300780c */ /* 0x000fd60003f04070 */
[----:B------:R-:W-:Y:S05]  /*0910*/  @!P1 BRA `(.L_x_58) ;  /* 0x00000000002c9947 */ /* 0x000fea0003800000 */
[----:B0-----:R-:W0:Y:S01]  /*0920*/  LDC.64 R8, c[0x0][0x380] ;  /* 0x0000e000ff087b82 */ /* 0x001e220000000a00 */
[----:B------:R-:W-:-:S07]  /*0930*/  IMAD.MOV R4, RZ, RZ, -R2 ;  /* 0x000000ffff047224 */ /* 0x000fce00078e0a02 */
[----:B--2---:R-:W2:Y:S02]  /*0940*/  LDC.64 R10, c[0x0][0x388] ;  /* 0x0000e200ff0a7b82 */ /* 0x004ea40000000a00 */
.L_x_59:
[----:B0-2---:R-:W-:-:S06]  /*0950*/  IMAD.WIDE R6, R0, 0x4, R10 ;  /* 0x0000000400067825 */ /* 0x005fcc00078e020a */
[----:B------:R-:W2:Y:S01]  /*0960*/  LDG.E R7, desc[UR6][R6.64] ;  /* 0x0000000606077981 */ /* 0x000ea2000c1e1900 */
[----:B0-----:R-:W-:Y:S01]  /*0970*/  IMAD.WIDE R2, R0, 0x4, R8 ;  /* 0x0000000400027825 */ /* 0x001fe200078e0208 */
[----:B------:R-:W-:-:S03]  /*0980*/  IADD3 R4, PT, PT, R4, 0x1, RZ ;  /* 0x0000000104047810 */ /* 0x000fc60007ffe0ff */
[----:B------:R-:W-:Y:S01]  /*0990*/  VIADD R0, R0, 0x1 ;  /* 0x0000000100007836 */ /* 0x000fe20000000000 */
[----:B------:R-:W-:Y:S01]  /*09a0*/  ISETP.NE.AND P1, PT, R4, RZ, PT ;  /* 0x000000ff0400720c */ /* 0x000fe20003f25270 */
[----:B--2---:R0:W-:-:S12]  /*09b0*/  STG.E desc[UR6][R2.64], R7 ;  /* 0x0000000702007986 */ /* 0x0041d8000c101906 */
[----:B------:R-:W-:Y:S05]  /*09c0*/  @P1 BRA `(.L_x_59) ;  /* 0xfffffffc00e01947 */ /* 0x000fea000383ffff */
.L_x_58:
[----:B------:R-:W-:Y:S05]  /*09d0*/  BSYNC.RECONVERGENT B0 ;  /* 0x0000000000007941 */ /* 0x000fea0003800200 */
.L_x_57:
[----:B------:R-:W-:Y:S05]  /*09e0*/  @P0 EXIT ;  /* 0x000000000000094d */ /* 0x000fea0003800000 */
[----:B------:R-:W5:Y:S02]  /*09f0*/  LDCU.128 UR8, c[0x0][0x380] ;  /* 0x00007000ff0877ac */ /* 0x000f640008000c00 */
[----:B-----5:R-:W-:Y:S02]  /*0a00*/  UIADD3 UR4, UP0, UPT, UR10, 0x8, URZ ;  /* 0x000000080a047890 */ /* 0x020fe4000ff1e0ff */
[----:B------:R-:W-:Y:S02]  /*0a10*/  UIADD3 UR8, UP1, UPT, UR8, 0x8, URZ ;  /* 0x0000000808087890 */ /* 0x000fe4000ff3e0ff */
[----:B------:R-:W-:Y:S02]  /*0a20*/  UIADD3.X UR5, UPT, UPT, URZ, UR11, URZ, UP0, !UPT ;  /* 0x0000000bff057290 */ /* 0x000fe400087fe4ff */
[----:B------:R-:W-:-:S12]  /*0a30*/  UIADD3.X UR9, UPT, UPT, URZ, UR9, URZ, UP1, !UPT ;  /* 0x00000009ff097290 */ /* 0x000fd80008ffe4ff */
.L_x_60:
[----:B0-----:R-:W-:Y:S01]  /*0a40*/  MOV R2, UR4 ;  /* 0x0000000400027c02 */ /* 0x001fe20008000f00 */
[----:B------:R-:W-:-:S04]  /*0a50*/  IMAD.U32 R3, RZ, RZ, UR5 ;  /* 0x00000005ff037e24 */ /* 0x000fc8000f8e00ff */
[----:B------:R-:W-:-:S05]  /*0a60*/  IMAD.WIDE R2, R0, 0x4, R2 ;  /* 0x0000000400027825 */ /* 0x000fca00078e0202 */
[----:B------:R-:W5:Y:S01]  /*0a70*/  LDG.E R9, desc[UR6][R2.64+-0x8] ;  /* 0xfffff80602097981 */ /* 0x000f62000c1e1900 */
[----:B------:R-:W-:Y:S01]  /*0a80*/  MOV R6, UR8 ;  /* 0x0000000800067c02 */ /* 0x000fe20008000f00 */
[----:B------:R-:W-:-:S04]  /*0a90*/  IMAD.U32 R7, RZ, RZ, UR9 ;  /* 0x00000009ff077e24 */ /* 0x000fc8000f8e00ff */
[----:B------:R-:W-:-:S05]  /*0aa0*/  IMAD.WIDE R6, R0, 0x4, R6 ;  /* 0x0000000400067825 */ /* 0x000fca00078e0206 */
[----:B-----5:R0:W-:Y:S04]  /*0ab0*/  STG.E desc[UR6][R6.64+-0x8], R9 ;  /* 0xfffff80906007986 */ /* 0x0201e8000c101906 */
[----:B--2---:R-:W2:Y:S04]  /*0ac0*/  LDG.E R11, desc[UR6][R2.64+-0x4] ;  /* 0xfffffc06020b7981 */ /* 0x004ea8000c1e1900 */
[----:B--2---:R0:W-:Y:S04]  /*0ad0*/  STG.E desc[UR6][R6.64+-0x4], R11 ;  /* 0xfffffc0b06007986 */ /* 0x0041e8000c101906 */
[----:B-1-34-:R-:W2:Y:S04]  /*0ae0*/  LDG.E R13, desc[UR6][R2.64] ;  /* 0x00000006020d7981 */ /* 0x01aea8000c1e1900 */
[----:B--2---:R0:W-:Y:S04]  /*0af0*/  STG.E desc[UR6][R6.64], R13 ;  /* 0x0000000d06007986 */ /* 0x0041e8000c101906 */
[----:B------:R-:W2:Y:S01]  /*0b00*/  LDG.E R15, desc[UR6][R2.64+0x4] ;  /* 0x00000406020f7981 */ /* 0x000ea2000c1e1900 */
[----:B------:R-:W-:-:S04]  /*0b10*/  IADD3 R0, PT, PT, R0, 0x4, RZ ;  /* 0x0000000400007810 */ /* 0x000fc80007ffe0ff */
[----:B------:R-:W-:Y:S01]  /*0b20*/  ISETP.GE.AND P0, PT, R0, R5, PT ;  /* 0x000000050000720c */ /* 0x000fe20003f06270 */
[----:B--2---:R0:W-:-:S12]  /*0b30*/  STG.E desc[UR6][R6.64+0x4], R15 ;  /* 0x0000040f06007986 */ /* 0x0041d8000c101906 */
[----:B------:R-:W-:Y:S05]  /*0b40*/  @!P0 BRA `(.L_x_60) ;  /* 0xfffffffc00bc8947 */ /* 0x000fea000383ffff */
[----:B------:R-:W-:Y:S05]  /*0b50*/  EXIT ;  /* 0x000000000000794d */ /* 0x000fea0003800000 */
.L_x_61:
        /* <DEDUP_REMOVED lines=10> */
.L_x_63:


//--------------------- .nv.shared._Z21sharedMemoryMergeSortPiS_i --------------------------
	.section	.nv.shared._Z21sharedMemoryMergeSortPiS_i,"aw",@nobits
	.sectionflags	@""
	.align	16
	.zero		1024


//--------------------- .nv.shared.reserved.0     --------------------------
	.section	.nv.shared.reserved.0,"aw",@nobits
	.weak		__nv_reservedSMEM_offset_0_alias
	.size		__nv_reservedSMEM_offset_0_alias, 0, 64
	.other		__nv_reservedSMEM_offset_0_alias,@"STO_CUDA_RESERVED_SHARED STV_DEFAULT"
__nv_reservedSMEM_offset_0_alias:
	.zero		0
	.zero		64


//--------------------- .nv.shared._Z12MergeSortGPUPiS_ii --------------------------
	.section	.nv.shared._Z12MergeSortGPUPiS_ii,"aw",@nobits
	.sectionflags	@""
	.align	16
	.zero		1024


//--------------------- .nv.constant0._Z21sharedMemoryMergeSortPiS_i --------------------------
	.section	.nv.constant0._Z21sharedMemoryMergeSortPiS_i,"a",@progbits
	.sectionflags	@""
	.align	4
.nv.constant0._Z21sharedMemoryMergeSortPiS_i:
	.zero		916


//--------------------- .nv.constant0._Z12MergeSortGPUPiS_ii --------------------------
	.section	.nv.constant0._Z12MergeSortGPUPiS_ii,"a",@progbits
	.sectionflags	@""
	.align	4
.nv.constant0._Z12MergeSortGPUPiS_ii:
	.zero		920


//--------------------- SYMBOLS --------------------------

	.type		.nv.reservedSmem.offset0,@object
	.size		.nv.reservedSmem.offset0,0x4
	.type		.nv.reservedSmem.cap,@object
	.size		.nv.reservedSmem.cap,0x4
